	.target	sm_90a

	.elftype	@"ET_EXEC"


//--------------------- .note.nv.tkinfo           --------------------------
	.section	.note.nv.tkinfo,"",@"SHT_NOTE"
	.sectionflags	@"SHF_NOTE_NV_TKINFO"
	.tkinfo
        /*0018*/ 	.word	0x00000002
        /*0030*/ 	.string	""
        /*0030*/ 	.string	"ptxas"
        /*0030*/ 	.string	"Cuda compilation tools, release 13.0, V13.0.88"
        /*0030*/ 	.string	"Build cuda_13.0.r13.0/compiler.36424714_0"
        /*0030*/ 	.string	"-arch sm_90a -m 64 "



//--------------------- .note.nv.cuinfo           --------------------------
	.section	.note.nv.cuinfo,"",@"SHT_NOTE"
	.sectionflags	@"SHF_NOTE_NV_CUINFO"
        /*0018*/ 	.short	0x0002
        /*001a*/ 	.short	0x005a
        /*001c*/ 	.short	0x0082
	.zero		2


//--------------------- .nv.info                  --------------------------
	.section	.nv.info,"",@"SHT_CUDA_INFO"
	.align	4


	//----- nvinfo : EIATTR_REGCOUNT
	.align		4
        /*0000*/ 	.byte	0x04, 0x2f
        /*0002*/ 	.short	(.L_15 - .L_14)
	.align		4
.L_14:
        /*0004*/ 	.word	index@(_ZN7cutlass13device_kernelINS_4gemm6kernel13GemmUniversalIN4cute5tupleIJiiiiEEENS1_10collective13CollectiveMmaINS1_34MainloopSm90TmaGmmaWarpSpecializedILi2ENS5_IJNS4_1CILi1EEENSA_ILi2EEESB_EEENS1_32KernelTmaWarpSpecializedPingpongEEENS5_IJNSA_ILi64EEENSA_ILi256EEENSA_ILi128EEEEEENS_6half_tENS5_IJlSB_lEEESK_SL_NS4_8TiledMMAINS4_8MMA_AtomIJNS4_4SM904GMMA26MMA_64x256x16_F32F16F16_SSILNSP_5MajorE0ELSR_0ELNSP_7ScaleInE1ELSS_1EEEEEENS4_6LayoutINS5_IJSB_SB_SB_EEENS5_IJNSA_ILi0EEESX_SX_EEEEENS5_IJNS4_10UnderscoreES10_S10_EEEEENS4_23SM90_TMA_LOAD_MULTICASTENS4_14ComposedLayoutINS4_7SwizzleILi3ELi4ELi3EEENS4_18smem_ptr_flag_bitsILi16EEENSV_INS5_IJNSA_ILi8EEESG_EEENS5_IJSG_SB_EEEEEEEvNS4_8identityENS4_13SM90_TMA_LOADES1D_vS1E_EENS_8epilogue10collective6detail29Sm90TmaWarpSpecializedAdapterINS1I_15DefaultEpilogueISK_SL_SL_NS1H_6thread17LinearCombinationISK_Li1EffLNS1M_9ScaleType4KindE0ELNS_15FloatRoundStyleE2ESK_EENS1_15EpilogueDefaultEEEEEvvEEEEvNT_6ParamsE)
        /*0008*/ 	.word	0x000000a8


	//----- nvinfo : EIATTR_FRAME_SIZE
	.align		4
.L_15:
        /*000c*/ 	.byte	0x04, 0x11
        /*000e*/ 	.short	(.L_17 - .L_16)
	.align		4
.L_16:
        /*0010*/ 	.word	index@(_ZN7cutlass13device_kernelINS_4gemm6kernel13GemmUniversalIN4cute5tupleIJiiiiEEENS1_10collective13CollectiveMmaINS1_34MainloopSm90TmaGmmaWarpSpecializedILi2ENS5_IJNS4_1CILi1EEENSA_ILi2EEESB_EEENS1_32KernelTmaWarpSpecializedPingpongEEENS5_IJNSA_ILi64EEENSA_ILi256EEENSA_ILi128EEEEEENS_6half_tENS5_IJlSB_lEEESK_SL_NS4_8TiledMMAINS4_8MMA_AtomIJNS4_4SM904GMMA26MMA_64x256x16_F32F16F16_SSILNSP_5MajorE0ELSR_0ELNSP_7ScaleInE1ELSS_1EEEEEENS4_6LayoutINS5_IJSB_SB_SB_EEENS5_IJNSA_ILi0EEESX_SX_EEEEENS5_IJNS4_10UnderscoreES10_S10_EEEEENS4_23SM90_TMA_LOAD_MULTICASTENS4_14ComposedLayoutINS4_7SwizzleILi3ELi4ELi3EEENS4_18smem_ptr_flag_bitsILi16EEENSV_INS5_IJNSA_ILi8EEESG_EEENS5_IJSG_SB_EEEEEEEvNS4_8identityENS4_13SM90_TMA_LOADES1D_vS1E_EENS_8epilogue10collective6detail29Sm90TmaWarpSpecializedAdapterINS1I_15DefaultEpilogueISK_SL_SL_NS1H_6thread17LinearCombinationISK_Li1EffLNS1M_9ScaleType4KindE0ELNS_15FloatRoundStyleE2ESK_EENS1_15EpilogueDefaultEEEEEvvEEEEvNT_6ParamsE)
        /*0014*/ 	.word	0x00000000


	//----- nvinfo : EIATTR_MIN_STACK_SIZE
	.align		4
.L_17:
        /*0018*/ 	.byte	0x04, 0x12
        /*001a*/ 	.short	(.L_19 - .L_18)
	.align		4
.L_18:
        /*001c*/ 	.word	index@(_ZN7cutlass13device_kernelINS_4gemm6kernel13GemmUniversalIN4cute5tupleIJiiiiEEENS1_10collective13CollectiveMmaINS1_34MainloopSm90TmaGmmaWarpSpecializedILi2ENS5_IJNS4_1CILi1EEENSA_ILi2EEESB_EEENS1_32KernelTmaWarpSpecializedPingpongEEENS5_IJNSA_ILi64EEENSA_ILi256EEENSA_ILi128EEEEEENS_6half_tENS5_IJlSB_lEEESK_SL_NS4_8TiledMMAINS4_8MMA_AtomIJNS4_4SM904GMMA26MMA_64x256x16_F32F16F16_SSILNSP_5MajorE0ELSR_0ELNSP_7ScaleInE1ELSS_1EEEEEENS4_6LayoutINS5_IJSB_SB_SB_EEENS5_IJNSA_ILi0EEESX_SX_EEEEENS5_IJNS4_10UnderscoreES10_S10_EEEEENS4_23SM90_TMA_LOAD_MULTICASTENS4_14ComposedLayoutINS4_7SwizzleILi3ELi4ELi3EEENS4_18smem_ptr_flag_bitsILi16EEENSV_INS5_IJNSA_ILi8EEESG_EEENS5_IJSG_SB_EEEEEEEvNS4_8identityENS4_13SM90_TMA_LOADES1D_vS1E_EENS_8epilogue10collective6detail29Sm90TmaWarpSpecializedAdapterINS1I_15DefaultEpilogueISK_SL_SL_NS1H_6thread17LinearCombinationISK_Li1EffLNS1M_9ScaleType4KindE0ELNS_15FloatRoundStyleE2ESK_EENS1_15EpilogueDefaultEEEEEvvEEEEvNT_6ParamsE)
        /*0020*/ 	.word	0x00000000
.L_19:


//--------------------- .nv.compat                --------------------------
	.section	.nv.compat,"",@"SHT_CUDA_COMPAT_INFO"
	.align	4
        /*0000*/ 	.byte	0x02, 0x09, 0x01, 0x00, 0x02, 0x02, 0x04, 0x00, 0x02, 0x05, 0x05, 0x00, 0x03, 0x07, 0x01, 0x01
        /*0010*/ 	.byte	0x02, 0x03, 0x01, 0x00, 0x02, 0x06, 0x01, 0x00, 0x04, 0x0b, 0x08, 0x00, 0x00, 0x00, 0x00, 0x00
        /*0020*/ 	.byte	0x00, 0x00, 0x00, 0x00


//--------------------- .nv.info._ZN7cutlass13device_kernelINS_4gemm6kernel13GemmUniversalIN4cute5tupleIJiiiiEEENS1_10collective13CollectiveMmaINS1_34MainloopSm90TmaGmmaWarpSpecializedILi2ENS5_IJNS4_1CILi1EEENSA_ILi2EEESB_EEENS1_32KernelTmaWarpSpecializedPingpongEEENS5_IJNSA_ILi64EEENSA_ILi256EEENSA_ILi128EEEEEENS_6half_tENS5_IJlSB_lEEESK_SL_NS4_8TiledMMAINS4_8MMA_AtomIJNS4_4SM904GMMA26MMA_64x256x16_F32F16F16_SSILNSP_5MajorE0ELSR_0ELNSP_7ScaleInE1ELSS_1EEEEEENS4_6LayoutINS5_IJSB_SB_SB_EEENS5_IJNSA_ILi0EEESX_SX_EEEEENS5_IJNS4_10UnderscoreES10_S10_EEEEENS4_23SM90_TMA_LOAD_MULTICASTENS4_14ComposedLayoutINS4_7SwizzleILi3ELi4ELi3EEENS4_18smem_ptr_flag_bitsILi16EEENSV_INS5_IJNSA_ILi8EEESG_EEENS5_IJSG_SB_EEEEEEEvNS4_8identityENS4_13SM90_TMA_LOADES1D_vS1E_EENS_8epilogue10collective6detail29Sm90TmaWarpSpecializedAdapterINS1I_15DefaultEpilogueISK_SL_SL_NS1H_6thread17LinearCombinationISK_Li1EffLNS1M_9ScaleType4KindE0ELNS_15FloatRoundStyleE2ESK_EENS1_15EpilogueDefaultEEEEEvvEEEEvNT_6ParamsE --------------------------
	.section	.nv.info._ZN7cutlass13device_kernelINS_4gemm6kernel13GemmUniversalIN4cute5tupleIJiiiiEEENS1_10collective13CollectiveMmaINS1_34MainloopSm90TmaGmmaWarpSpecializedILi2ENS5_IJNS4_1CILi1EEENSA_ILi2EEESB_EEENS1_32KernelTmaWarpSpecializedPingpongEEENS5_IJNSA_ILi64EEENSA_ILi256EEENSA_ILi128EEEEEENS_6half_tENS5_IJlSB_lEEESK_SL_NS4_8TiledMMAINS4_8MMA_AtomIJNS4_4SM904GMMA26MMA_64x256x16_F32F16F16_SSILNSP_5MajorE0ELSR_0ELNSP_7ScaleInE1ELSS_1EEEEEENS4_6LayoutINS5_IJSB_SB_SB_EEENS5_IJNSA_ILi0EEESX_SX_EEEEENS5_IJNS4_10UnderscoreES10_S10_EEEEENS4_23SM90_TMA_LOAD_MULTICASTENS4_14ComposedLayoutINS4_7SwizzleILi3ELi4ELi3EEENS4_18smem_ptr_flag_bitsILi16EEENSV_INS5_IJNSA_ILi8EEESG_EEENS5_IJSG_SB_EEEEEEEvNS4_8identityENS4_13SM90_TMA_LOADES1D_vS1E_EENS_8epilogue10collective6detail29Sm90TmaWarpSpecializedAdapterINS1I_15DefaultEpilogueISK_SL_SL_NS1H_6thread17LinearCombinationISK_Li1EffLNS1M_9ScaleType4KindE0ELNS_15FloatRoundStyleE2ESK_EENS1_15EpilogueDefaultEEEEEvvEEEEvNT_6ParamsE,"",@"SHT_CUDA_INFO"
	.sectionflags	@""
	.align	4


	//----- nvinfo : EIATTR_CUDA_API_VERSION
	.align		4
        /*0000*/ 	.byte	0x04, 0x37
        /*0002*/ 	.short	(.L_21 - .L_20)
.L_20:
        /*0004*/ 	.word	0x00000082


	//----- nvinfo : EIATTR_KPARAM_INFO
	.align		4
.L_21:
        /*0008*/ 	.byte	0x04, 0x17
        /*000a*/ 	.short	(.L_23 - .L_22)
.L_22:
        /*000c*/ 	.word	0x00000000
        /*0010*/ 	.short	0x0000
        /*0012*/ 	.short	0x0070
        /*0014*/ 	.byte	0x00, 0xf0, 0x01, 0x10


	//----- nvinfo : EIATTR_SPARSE_MMA_MASK
	.align		4
.L_23:
        /*0018*/ 	.byte	0x03, 0x50
        /*001a*/ 	.short	0x0000


	//----- nvinfo : EIATTR_MAXREG_COUNT
	.align		4
        /*001c*/ 	.byte	0x03, 0x1b
        /*001e*/ 	.short	0x00a8


	//----- nvinfo : EIATTR_NUM_BARRIERS
	.align		4
        /*0020*/ 	.byte	0x02, 0x4c
        /*0022*/ 	.byte	0x01
	.zero		1


	//----- nvinfo : EIATTR_EXTERNS
	.align		4
        /*0024*/ 	.byte	0x04, 0x0f
        /*0026*/ 	.short	(.L_25 - .L_24)


	//   ....[0]....
	.align		4
.L_24:
        /*0028*/ 	.word	index@(__assertfail)


	//----- nvinfo : EIATTR_MERCURY_ISA_VERSION
	.align		4
.L_25:
        /*002c*/ 	.byte	0x03, 0x5f
        /*002e*/ 	.short	0x0101


	//----- nvinfo : EIATTR_INT_WARP_WIDE_INSTR_OFFSETS
	.align		4
        /*0030*/ 	.byte	0x04, 0x31
        /*0032*/ 	.short	(.L_27 - .L_26)


	//   ....[0]....
.L_26:
        /*0034*/ 	.word	0x00000550


	//   ....[1]....
        /*0038*/ 	.word	0x00000590


	//   ....[2]....
        /*003c*/ 	.word	0x00000620


	//   ....[3]....
        /*0040*/ 	.word	0x00000650


	//   ....[4]....
        /*0044*/ 	.word	0x00000690


	//   ....[5]....
        /*0048*/ 	.word	0x000006a0


	//   ....[6]....
        /*004c*/ 	.word	0x00000760


	//   ....[7]....
        /*0050*/ 	.word	0x000007c0


	//   ....[8]....
        /*0054*/ 	.word	0x00002500


	//----- nvinfo : EIATTR_COOP_GROUP_MASK_REGIDS
	.align		4
.L_27:
        /*0058*/ 	.byte	0x04, 0x29
        /*005a*/ 	.short	(.L_29 - .L_28)


	//   ....[0]....
.L_28:
        /*005c*/ 	.word	0xffffffff


	//   ....[1]....
        /*0060*/ 	.word	0xffffffff


	//   ....[2]....
        /*0064*/ 	.word	0xffffffff


	//   ....[3]....
        /*0068*/ 	.word	0xffffffff


	//   ....[4]....
        /*006c*/ 	.word	0xffffffff


	//   ....[5]....
        /*0070*/ 	.word	0xffffffff


	//   ....[6]....
        /*0074*/ 	.word	0xffffffff


	//----- nvinfo : EIATTR_COOP_GROUP_INSTR_OFFSETS
	.align		4
.L_29:
        /*0078*/ 	.byte	0x04, 0x28
        /*007a*/ 	.short	(.L_31 - .L_30)


	//   ....[0]....
.L_30:
        /*007c*/ 	.word	0x00000060


	//   ....[1]....
        /*0080*/ 	.word	0x00000080


	//   ....[2]....
        /*0084*/ 	.word	0x00000180


	//   ....[3]....
        /*0088*/ 	.word	0x00000370


	//   ....[4]....
        /*008c*/ 	.word	0x000003b0


	//   ....[5]....
        /*0090*/ 	.word	0x000004a0


	//   ....[6]....
        /*0094*/ 	.word	0x000008d0


	//----- nvinfo : EIATTR_REG_RECONFIG
	.align		4
.L_31:
        /*0098*/ 	.byte	0x01, 0x54
	.zero		2


	//----- nvinfo : EIATTR_SYSCALL_OFFSETS
	.align		4
        /*009c*/ 	.byte	0x04, 0x46
        /*009e*/ 	.short	(.L_33 - .L_32)


	//   ....[0]....
.L_32:
        /*00a0*/ 	.word	0x00001820


	//----- nvinfo : EIATTR_MBARRIER_INSTR_OFFSETS
	.align		4
.L_33:
        /*00a4*/ 	.byte	0x04, 0x39
        /*00a6*/ 	.short	(.L_35 - .L_34)


	//   ....[0]....
.L_34:
        /*00a8*/ 	.word	0x00000320
        /*00ac*/ 	.word	0x000000ff
        /*00b0*/ 	.word	0x00000000
        /*00b4*/ 	.short	0x0100
        /*00b6*/ 	.byte	0x07
	.zero		1


	//   ....[1]....
        /*00b8*/ 	.word	0x00000330
        /*00bc*/ 	.word	0x000000ff
        /*00c0*/ 	.word	0x00000010
        /*00c4*/ 	.short	0x0100
        /*00c6*/ 	.byte	0x07
	.zero		1


	//   ....[2]....
        /*00c8*/ 	.word	0x00000340
        /*00cc*/ 	.word	0x000000ff
        /*00d0*/ 	.word	0x00000008
        /*00d4*/ 	.short	0x0100
        /*00d6*/ 	.byte	0x07
	.zero		1


	//   ....[3]....
        /*00d8*/ 	.word	0x00000350
        /*00dc*/ 	.word	0x000000ff
        /*00e0*/ 	.word	0x00000018
        /*00e4*/ 	.short	0x0100
        /*00e6*/ 	.byte	0x07
	.zero		1


	//   ....[4]....
        /*00e8*/ 	.word	0x000007a0
        /*00ec*/ 	.word	0x000000ff
        /*00f0*/ 	.word	0x00000050
        /*00f4*/ 	.short	0x0100
        /*00f6*/ 	.byte	0x0d
	.zero		1


	//   ....[5]....
        /*00f8*/ 	.word	0x000007e0
        /*00fc*/ 	.word	0x000000ff
        /*0100*/ 	.word	0x00000058
        /*0104*/ 	.short	0x0100
        /*0106*/ 	.byte	0x0d
	.zero		1


	//   ....[6]....
        /*0108*/ 	.word	0x00000810
        /*010c*/ 	.word	0x000000ff
        /*0110*/ 	.word	0x00000030
        /*0114*/ 	.short	0x0100
        /*0116*/ 	.byte	0x10
	.zero		1


	//   ....[7]....
        /*0118*/ 	.word	0x00000860
        /*011c*/ 	.word	0x000000ff
        /*0120*/ 	.word	0x00000038
        /*0124*/ 	.short	0x0100
        /*0126*/ 	.byte	0x10
	.zero		1


	//   ....[8]....
        /*0128*/ 	.word	0x00000870
        /*012c*/ 	.word	0x000000ff
        /*0130*/ 	.word	0x00000040
        /*0134*/ 	.short	0x0100
        /*0136*/ 	.byte	0x10
	.zero		1


	//   ....[9]....
        /*0138*/ 	.word	0x00000880
        /*013c*/ 	.word	0x000000ff
        /*0140*/ 	.word	0x00000048
        /*0144*/ 	.short	0x0100
        /*0146*/ 	.byte	0x10
	.zero		1


	//   ....[10]....
        /*0148*/ 	.word	0x00001700
        /*014c*/ 	.word	0x0000009c
        /*0150*/ 	.word	0x00000000
        /*0154*/ 	.short	0x010a
        /*0156*/ 	.byte	0x2d
	.zero		1


	//   ....[11]....
        /*0158*/ 	.word	0x000018b0
        /*015c*/ 	.word	0x00000003
        /*0160*/ 	.word	0x00000000
        /*0164*/ 	.short	0x010a
        /*0166*/ 	.byte	0x3f
	.zero		1


	//   ....[12]....
        /*0168*/ 	.word	0x00001910
        /*016c*/ 	.word	0x00000003
        /*0170*/ 	.word	0x00000000
        /*0174*/ 	.short	0x010a
        /*0176*/ 	.byte	0x3f
	.zero		1


	//   ....[13]....
        /*0178*/ 	.word	0x00001ea0
        /*017c*/ 	.word	0x000000ff
        /*0180*/ 	.word	0x00000000
        /*0184*/ 	.short	0x010a
        /*0186*/ 	.byte	0x07
	.zero		1


	//   ....[14]....
        /*0188*/ 	.word	0x00001ee0
        /*018c*/ 	.word	0x000000ff
        /*0190*/ 	.word	0x00000000
        /*0194*/ 	.short	0x010a
        /*0196*/ 	.byte	0x07
	.zero		1


	//   ....[15]....
        /*0198*/ 	.word	0x00002380
        /*019c*/ 	.word	0x00000005
        /*01a0*/ 	.word	0x00000000
        /*01a4*/ 	.short	0x0101
        /*01a6*/ 	.byte	0x3f
	.zero		1


	//   ....[16]....
        /*01a8*/ 	.word	0x00002480
        /*01ac*/ 	.word	0x0000009d
        /*01b0*/ 	.word	0x00000000
        /*01b4*/ 	.short	0x0101
        /*01b6*/ 	.byte	0x2e
	.zero		1


	//   ....[17]....
        /*01b8*/ 	.word	0x00002580
        /*01bc*/ 	.word	0x00000003
        /*01c0*/ 	.word	0x00000000
        /*01c4*/ 	.short	0x0101
        /*01c6*/ 	.byte	0x3f
	.zero		1


	//   ....[18]....
        /*01c8*/ 	.word	0x00002640
        /*01cc*/ 	.word	0x0000009c
        /*01d0*/ 	.word	0x00000010
        /*01d4*/ 	.short	0x010a
        /*01d6*/ 	.byte	0x2d
	.zero		1


	//   ....[19]....
        /*01d8*/ 	.word	0x0000a400
        /*01dc*/ 	.word	0x0000009f
        /*01e0*/ 	.word	0x00000000
        /*01e4*/ 	.short	0x0101
        /*01e6*/ 	.byte	0x2e
	.zero		1


	//   ....[20]....
        /*01e8*/ 	.word	0x0000ae20
        /*01ec*/ 	.word	0x0000000c
        /*01f0*/ 	.word	0x00000010
        /*01f4*/ 	.short	0x010a
        /*01f6*/ 	.byte	0x3f
	.zero		1


	//   ....[21]....
        /*01f8*/ 	.word	0x0000b320
        /*01fc*/ 	.word	0x00000004
        /*0200*/ 	.word	0x00000058
        /*0204*/ 	.short	0x0101
        /*0206*/ 	.byte	0x3f
	.zero		1


	//   ....[22]....
        /*0208*/ 	.word	0x0000ba30
        /*020c*/ 	.word	0x00000007
        /*0210*/ 	.word	0x00000000
        /*0214*/ 	.short	0x010a
        /*0216*/ 	.byte	0x3f
	.zero		1


	//   ....[23]....
        /*0218*/ 	.word	0x0000bab0
        /*021c*/ 	.word	0x00000003
        /*0220*/ 	.word	0x00000000
        /*0224*/ 	.short	0x010a
        /*0226*/ 	.byte	0x3f
	.zero		1


	//   ....[24]....
        /*0228*/ 	.word	0x0000bb10
        /*022c*/ 	.word	0x0000009e
        /*0230*/ 	.word	0x00000000
        /*0234*/ 	.short	0x010a
        /*0236*/ 	.byte	0x3f
	.zero		1


	//   ....[25]....
        /*0238*/ 	.word	0x0000bb60
        /*023c*/ 	.word	0x00000003
        /*0240*/ 	.word	0x00000000
        /*0244*/ 	.short	0x010a
        /*0246*/ 	.byte	0x3f
	.zero		1


	//   ....[26]....
        /*0248*/ 	.word	0x0000bbc0
        /*024c*/ 	.word	0x00000005
        /*0250*/ 	.word	0x00000000
        /*0254*/ 	.short	0x010a
        /*0256*/ 	.byte	0x3f
	.zero		1


	//   ....[27]....
        /*0258*/ 	.word	0x0000bc10
        /*025c*/ 	.word	0x0000009e
        /*0260*/ 	.word	0x00000010
        /*0264*/ 	.short	0x010a
        /*0266*/ 	.byte	0x3f
	.zero		1


	//   ....[28]....
        /*0268*/ 	.word	0x0000bce0
        /*026c*/ 	.word	0x0000000c
        /*0270*/ 	.word	0x00000010
        /*0274*/ 	.short	0x010a
        /*0276*/ 	.byte	0x3f
	.zero		1


	//   ....[29]....
        /*0278*/ 	.word	0x0000bdb0
        /*027c*/ 	.word	0x00000007
        /*0280*/ 	.word	0x00000000
        /*0284*/ 	.short	0x010a
        /*0286*/ 	.byte	0x3f
	.zero		1


	//----- nvinfo : EIATTR_NUM_MBARRIERS
	.align		4
.L_35:
        /*0288*/ 	.byte	0x03, 0x38
        /*028a*/ 	.short	0x000a


	//----- nvinfo : EIATTR_EXIT_INSTR_OFFSETS
	.align		4
        /*028c*/ 	.byte	0x04, 0x1c
        /*028e*/ 	.short	(.L_37 - .L_36)


	//   ....[0]....
.L_36:
        /*0290*/ 	.word	0x000013e0


	//   ....[1]....
        /*0294*/ 	.word	0x00001440


	//   ....[2]....
        /*0298*/ 	.word	0x0000ab10


	//   ....[3]....
        /*029c*/ 	.word	0x0000ab40


	//   ....[4]....
        /*02a0*/ 	.word	0x0000bb00


	//----- nvinfo : EIATTR_MAX_THREADS
	.align		4
.L_37:
        /*02a4*/ 	.byte	0x04, 0x05
        /*02a6*/ 	.short	(.L_39 - .L_38)
.L_38:
        /*02a8*/ 	.word	0x00000180
        /*02ac*/ 	.word	0x00000001
        /*02b0*/ 	.word	0x00000001


	//----- nvinfo : EIATTR_CRS_STACK_SIZE
	.align		4
.L_39:
        /*02b4*/ 	.byte	0x04, 0x1e
        /*02b6*/ 	.short	(.L_41 - .L_40)
.L_40:
        /*02b8*/ 	.word	0x00000000


	//----- nvinfo : EIATTR_CBANK_PARAM_SIZE
	.align		4
.L_41:
        /*02bc*/ 	.byte	0x03, 0x19
        /*02be*/ 	.short	0x0470


	//----- nvinfo : EIATTR_PARAM_CBANK
	.align		4
        /*02c0*/ 	.byte	0x04, 0x0a
        /*02c2*/ 	.short	(.L_43 - .L_42)
	.align		4
.L_42:
        /*02c4*/ 	.word	index@(.nv.constant0._ZN7cutlass13device_kernelINS_4gemm6kernel13GemmUniversalIN4cute5tupleIJiiiiEEENS1_10collective13CollectiveMmaINS1_34MainloopSm90TmaGmmaWarpSpecializedILi2ENS5_IJNS4_1CILi1EEENSA_ILi2EEESB_EEENS1_32KernelTmaWarpSpecializedPingpongEEENS5_IJNSA_ILi64EEENSA_ILi256EEENSA_ILi128EEEEEENS_6half_tENS5_IJlSB_lEEESK_SL_NS4_8TiledMMAINS4_8MMA_AtomIJNS4_4SM904GMMA26MMA_64x256x16_F32F16F16_SSILNSP_5MajorE0ELSR_0ELNSP_7ScaleInE1ELSS_1EEEEEENS4_6LayoutINS5_IJSB_SB_SB_EEENS5_IJNSA_ILi0EEESX_SX_EEEEENS5_IJNS4_10UnderscoreES10_S10_EEEEENS4_23SM90_TMA_LOAD_MULTICASTENS4_14ComposedLayoutINS4_7SwizzleILi3ELi4ELi3EEENS4_18smem_ptr_flag_bitsILi16EEENSV_INS5_IJNSA_ILi8EEESG_EEENS5_IJSG_SB_EEEEEEEvNS4_8identityENS4_13SM90_TMA_LOADES1D_vS1E_EENS_8epilogue10collective6detail29Sm90TmaWarpSpecializedAdapterINS1I_15DefaultEpilogueISK_SL_SL_NS1H_6thread17LinearCombinationISK_Li1EffLNS1M_9ScaleType4KindE0ELNS_15FloatRoundStyleE2ESK_EENS1_15EpilogueDefaultEEEEEvvEEEEvNT_6ParamsE)
        /*02c8*/ 	.short	0x0210
        /*02ca*/ 	.short	0x0470


	//----- nvinfo : EIATTR_SW_WAR
	.align		4
.L_43:
        /*02cc*/ 	.byte	0x04, 0x36
        /*02ce*/ 	.short	(.L_45 - .L_44)
.L_44:
        /*02d0*/ 	.word	0x00000008
.L_45:


//--------------------- .nv.callgraph             --------------------------
	.section	.nv.callgraph,"",@"SHT_CUDA_CALLGRAPH"
	.align	4
	.sectionentsize	8
	.align		4
        /*0000*/ 	.word	0x00000000
	.align		4
        /*0004*/ 	.word	0xffffffff
	.align		4
        /*0008*/ 	.word	index@(_ZN7cutlass13device_kernelINS_4gemm6kernel13GemmUniversalIN4cute5tupleIJiiiiEEENS1_10collective13CollectiveMmaINS1_34MainloopSm90TmaGmmaWarpSpecializedILi2ENS5_IJNS4_1CILi1EEENSA_ILi2EEESB_EEENS1_32KernelTmaWarpSpecializedPingpongEEENS5_IJNSA_ILi64EEENSA_ILi256EEENSA_ILi128EEEEEENS_6half_tENS5_IJlSB_lEEESK_SL_NS4_8TiledMMAINS4_8MMA_AtomIJNS4_4SM904GMMA26MMA_64x256x16_F32F16F16_SSILNSP_5MajorE0ELSR_0ELNSP_7ScaleInE1ELSS_1EEEEEENS4_6LayoutINS5_IJSB_SB_SB_EEENS5_IJNSA_ILi0EEESX_SX_EEEEENS5_IJNS4_10UnderscoreES10_S10_EEEEENS4_23SM90_TMA_LOAD_MULTICASTENS4_14ComposedLayoutINS4_7SwizzleILi3ELi4ELi3EEENS4_18smem_ptr_flag_bitsILi16EEENSV_INS5_IJNSA_ILi8EEESG_EEENS5_IJSG_SB_EEEEEEEvNS4_8identityENS4_13SM90_TMA_LOADES1D_vS1E_EENS_8epilogue10collective6detail29Sm90TmaWarpSpecializedAdapterINS1I_15DefaultEpilogueISK_SL_SL_NS1H_6thread17LinearCombinationISK_Li1EffLNS1M_9ScaleType4KindE0ELNS_15FloatRoundStyleE2ESK_EENS1_15EpilogueDefaultEEEEEvvEEEEvNT_6ParamsE)
	.align		4
        /*000c*/ 	.word	index@(__assertfail)
	.align		4
        /*0010*/ 	.word	0x00000000
	.align		4
        /*0014*/ 	.word	0xfffffffe
	.align		4
        /*0018*/ 	.word	0x00000000
	.align		4
        /*001c*/ 	.word	0xfffffffd
	.align		4
        /*0020*/ 	.word	0x00000000
	.align		4
        /*0024*/ 	.word	0xfffffffc


//--------------------- .nv.constant4             --------------------------
	.section	.nv.constant4,"a",@progbits
	.align	8
	.align		8
.nv.constant4:
        /*0000*/ 	.dword	__assertfail
	.align		8
        /*0008*/ 	.dword	__unnamed_1
	.align		8
        /*0010*/ 	.dword	_ZN39_INTERNAL_fe1cd5b9_4_k_cu_143b2411_26304cuda3std3__45__cpo5beginE
	.align		8
        /*0018*/ 	.dword	_ZN39_INTERNAL_fe1cd5b9_4_k_cu_143b2411_26304cuda3std3__45__cpo3endE
	.align		8
        /*0020*/ 	.dword	_ZN39_INTERNAL_fe1cd5b9_4_k_cu_143b2411_26304cuda3std3__45__cpo6cbeginE
	.align		8
        /*0028*/ 	.dword	_ZN39_INTERNAL_fe1cd5b9_4_k_cu_143b2411_26304cuda3std3__45__cpo4cendE
	.align		8
        /*0030*/ 	.dword	_ZN39_INTERNAL_fe1cd5b9_4_k_cu_143b2411_26304cuda3std3__441_GLOBAL__N__fe1cd5b9_4_k_cu_143b2411_26306ignoreE
	.align		8
        /*0038*/ 	.dword	_ZN39_INTERNAL_fe1cd5b9_4_k_cu_143b2411_26304cuda3std3__419piecewise_constructE
	.align		8
        /*0040*/ 	.dword	_ZN39_INTERNAL_fe1cd5b9_4_k_cu_143b2411_26304cuda3std3__48in_placeE
	.align		8
        /*0048*/ 	.dword	_ZN39_INTERNAL_fe1cd5b9_4_k_cu_143b2411_26304cuda3std6ranges3__45__cpo4swapE
	.align		8
        /*0050*/ 	.dword	_ZN39_INTERNAL_fe1cd5b9_4_k_cu_143b2411_26304cuda3std6ranges3__45__cpo9iter_moveE
	.align		8
        /*0058*/ 	.dword	_ZN39_INTERNAL_fe1cd5b9_4_k_cu_143b2411_26304cute7productE
	.align		8
        /*0060*/ 	.dword	_ZN39_INTERNAL_fe1cd5b9_4_k_cu_143b2411_26304cute1_E
	.align		8
        /*0068*/ 	.dword	$str$22
	.align		8
        /*0070*/ 	.dword	$str$23


//--------------------- .text._ZN7cutlass13device_kernelINS_4gemm6kernel13GemmUniversalIN4cute5tupleIJiiiiEEENS1_10collective13CollectiveMmaINS1_34MainloopSm90TmaGmmaWarpSpecializedILi2ENS5_IJNS4_1CILi1EEENSA_ILi2EEESB_EEENS1_32KernelTmaWarpSpecializedPingpongEEENS5_IJNSA_ILi64EEENSA_ILi256EEENSA_ILi128EEEEEENS_6half_tENS5_IJlSB_lEEESK_SL_NS4_8TiledMMAINS4_8MMA_AtomIJNS4_4SM904GMMA26MMA_64x256x16_F32F16F16_SSILNSP_5MajorE0ELSR_0ELNSP_7ScaleInE1ELSS_1EEEEEENS4_6LayoutINS5_IJSB_SB_SB_EEENS5_IJNSA_ILi0EEESX_SX_EEEEENS5_IJNS4_10UnderscoreES10_S10_EEEEENS4_23SM90_TMA_LOAD_MULTICASTENS4_14ComposedLayoutINS4_7SwizzleILi3ELi4ELi3EEENS4_18smem_ptr_flag_bitsILi16EEENSV_INS5_IJNSA_ILi8EEESG_EEENS5_IJSG_SB_EEEEEEEvNS4_8identityENS4_13SM90_TMA_LOADES1D_vS1E_EENS_8epilogue10collective6detail29Sm90TmaWarpSpecializedAdapterINS1I_15DefaultEpilogueISK_SL_SL_NS1H_6thread17LinearCombinationISK_Li1EffLNS1M_9ScaleType4KindE0ELNS_15FloatRoundStyleE2ESK_EENS1_15EpilogueDefaultEEEEEvvEEEEvNT_6ParamsE --------------------------
	.section	.text._ZN7cutlass13device_kernelINS_4gemm6kernel13GemmUniversalIN4cute5tupleIJiiiiEEENS1_10collective13CollectiveMmaINS1_34MainloopSm90TmaGmmaWarpSpecializedILi2ENS5_IJNS4_1CILi1EEENSA_ILi2EEESB_EEENS1_32KernelTmaWarpSpecializedPingpongEEENS5_IJNSA_ILi64EEENSA_ILi256EEENSA_ILi128EEEEEENS_6half_tENS5_IJlSB_lEEESK_SL_NS4_8TiledMMAINS4_8MMA_AtomIJNS4_4SM904GMMA26MMA_64x256x16_F32F16F16_SSILNSP_5MajorE0ELSR_0ELNSP_7ScaleInE1ELSS_1EEEEEENS4_6LayoutINS5_IJSB_SB_SB_EEENS5_IJNSA_ILi0EEESX_SX_EEEEENS5_IJNS4_10UnderscoreES10_S10_EEEEENS4_23SM90_TMA_LOAD_MULTICASTENS4_14ComposedLayoutINS4_7SwizzleILi3ELi4ELi3EEENS4_18smem_ptr_flag_bitsILi16EEENSV_INS5_IJNSA_ILi8EEESG_EEENS5_IJSG_SB_EEEEEEEvNS4_8identityENS4_13SM90_TMA_LOADES1D_vS1E_EENS_8epilogue10collective6detail29Sm90TmaWarpSpecializedAdapterINS1I_15DefaultEpilogueISK_SL_SL_NS1H_6thread17LinearCombinationISK_Li1EffLNS1M_9ScaleType4KindE0ELNS_15FloatRoundStyleE2ESK_EENS1_15EpilogueDefaultEEEEEvvEEEEvNT_6ParamsE,"ax",@progbits
	.align	128
.text._ZN7cutlass13device_kernelINS_4gemm6kernel13GemmUniversalIN4cute5tupleIJiiiiEEENS1_10collective13CollectiveMmaINS1_34MainloopSm90TmaGmmaWarpSpecializedILi2ENS5_IJNS4_1CILi1EEENSA_ILi2EEESB_EEENS1_32KernelTmaWarpSpecializedPingpongEEENS5_IJNSA_ILi64EEENSA_ILi256EEENSA_ILi128EEEEEENS_6half_tENS5_IJlSB_lEEESK_SL_NS4_8TiledMMAINS4_8MMA_AtomIJNS4_4SM904GMMA26MMA_64x256x16_F32F16F16_SSILNSP_5MajorE0ELSR_0ELNSP_7ScaleInE1ELSS_1EEEEEENS4_6LayoutINS5_IJSB_SB_SB_EEENS5_IJNSA_ILi0EEESX_SX_EEEEENS5_IJNS4_10UnderscoreES10_S10_EEEEENS4_23SM90_TMA_LOAD_MULTICASTENS4_14ComposedLayoutINS4_7SwizzleILi3ELi4ELi3EEENS4_18smem_ptr_flag_bitsILi16EEENSV_INS5_IJNSA_ILi8EEESG_EEENS5_IJSG_SB_EEEEEEEvNS4_8identityENS4_13SM90_TMA_LOADES1D_vS1E_EENS_8epilogue10collective6detail29Sm90TmaWarpSpecializedAdapterINS1I_15DefaultEpilogueISK_SL_SL_NS1H_6thread17LinearCombinationISK_Li1EffLNS1M_9ScaleType4KindE0ELNS_15FloatRoundStyleE2ESK_EENS1_15EpilogueDefaultEEEEEvvEEEEvNT_6ParamsE:
        .type           _ZN7cutlass13device_kernelINS_4gemm6kernel13GemmUniversalIN4cute5tupleIJiiiiEEENS1_10collective13CollectiveMmaINS1_34MainloopSm90TmaGmmaWarpSpecializedILi2ENS5_IJNS4_1CILi1EEENSA_ILi2EEESB_EEENS1_32KernelTmaWarpSpecializedPingpongEEENS5_IJNSA_ILi64EEENSA_ILi256EEENSA_ILi128EEEEEENS_6half_tENS5_IJlSB_lEEESK_SL_NS4_8TiledMMAINS4_8MMA_AtomIJNS4_4SM904GMMA26MMA_64x256x16_F32F16F16_SSILNSP_5MajorE0ELSR_0ELNSP_7ScaleInE1ELSS_1EEEEEENS4_6LayoutINS5_IJSB_SB_SB_EEENS5_IJNSA_ILi0EEESX_SX_EEEEENS5_IJNS4_10UnderscoreES10_S10_EEEEENS4_23SM90_TMA_LOAD_MULTICASTENS4_14ComposedLayoutINS4_7SwizzleILi3ELi4ELi3EEENS4_18smem_ptr_flag_bitsILi16EEENSV_INS5_IJNSA_ILi8EEESG_EEENS5_IJSG_SB_EEEEEEEvNS4_8identityENS4_13SM90_TMA_LOADES1D_vS1E_EENS_8epilogue10collective6detail29Sm90TmaWarpSpecializedAdapterINS1I_15DefaultEpilogueISK_SL_SL_NS1H_6thread17LinearCombinationISK_Li1EffLNS1M_9ScaleType4KindE0ELNS_15FloatRoundStyleE2ESK_EENS1_15EpilogueDefaultEEEEEvvEEEEvNT_6ParamsE,@function
        .size           _ZN7cutlass13device_kernelINS_4gemm6kernel13GemmUniversalIN4cute5tupleIJiiiiEEENS1_10collective13CollectiveMmaINS1_34MainloopSm90TmaGmmaWarpSpecializedILi2ENS5_IJNS4_1CILi1EEENSA_ILi2EEESB_EEENS1_32KernelTmaWarpSpecializedPingpongEEENS5_IJNSA_ILi64EEENSA_ILi256EEENSA_ILi128EEEEEENS_6half_tENS5_IJlSB_lEEESK_SL_NS4_8TiledMMAINS4_8MMA_AtomIJNS4_4SM904GMMA26MMA_64x256x16_F32F16F16_SSILNSP_5MajorE0ELSR_0ELNSP_7ScaleInE1ELSS_1EEEEEENS4_6LayoutINS5_IJSB_SB_SB_EEENS5_IJNSA_ILi0EEESX_SX_EEEEENS5_IJNS4_10UnderscoreES10_S10_EEEEENS4_23SM90_TMA_LOAD_MULTICASTENS4_14ComposedLayoutINS4_7SwizzleILi3ELi4ELi3EEENS4_18smem_ptr_flag_bitsILi16EEENSV_INS5_IJNSA_ILi8EEESG_EEENS5_IJSG_SB_EEEEEEEvNS4_8identityENS4_13SM90_TMA_LOADES1D_vS1E_EENS_8epilogue10collective6detail29Sm90TmaWarpSpecializedAdapterINS1I_15DefaultEpilogueISK_SL_SL_NS1H_6thread17LinearCombinationISK_Li1EffLNS1M_9ScaleType4KindE0ELNS_15FloatRoundStyleE2ESK_EENS1_15EpilogueDefaultEEEEEvvEEEEvNT_6ParamsE,(.L_x_324 - _ZN7cutlass13device_kernelINS_4gemm6kernel13GemmUniversalIN4cute5tupleIJiiiiEEENS1_10collective13CollectiveMmaINS1_34MainloopSm90TmaGmmaWarpSpecializedILi2ENS5_IJNS4_1CILi1EEENSA_ILi2EEESB_EEENS1_32KernelTmaWarpSpecializedPingpongEEENS5_IJNSA_ILi64EEENSA_ILi256EEENSA_ILi128EEEEEENS_6half_tENS5_IJlSB_lEEESK_SL_NS4_8TiledMMAINS4_8MMA_AtomIJNS4_4SM904GMMA26MMA_64x256x16_F32F16F16_SSILNSP_5MajorE0ELSR_0ELNSP_7ScaleInE1ELSS_1EEEEEENS4_6LayoutINS5_IJSB_SB_SB_EEENS5_IJNSA_ILi0EEESX_SX_EEEEENS5_IJNS4_10UnderscoreES10_S10_EEEEENS4_23SM90_TMA_LOAD_MULTICASTENS4_14ComposedLayoutINS4_7SwizzleILi3ELi4ELi3EEENS4_18smem_ptr_flag_bitsILi16EEENSV_INS5_IJNSA_ILi8EEESG_EEENS5_IJSG_SB_EEEEEEEvNS4_8identityENS4_13SM90_TMA_LOADES1D_vS1E_EENS_8epilogue10collective6detail29Sm90TmaWarpSpecializedAdapterINS1I_15DefaultEpilogueISK_SL_SL_NS1H_6thread17LinearCombinationISK_Li1EffLNS1M_9ScaleType4KindE0ELNS_15FloatRoundStyleE2ESK_EENS1_15EpilogueDefaultEEEEEvvEEEEvNT_6ParamsE)
        .other          _ZN7cutlass13device_kernelINS_4gemm6kernel13GemmUniversalIN4cute5tupleIJiiiiEEENS1_10collective13CollectiveMmaINS1_34MainloopSm90TmaGmmaWarpSpecializedILi2ENS5_IJNS4_1CILi1EEENSA_ILi2EEESB_EEENS1_32KernelTmaWarpSpecializedPingpongEEENS5_IJNSA_ILi64EEENSA_ILi256EEENSA_ILi128EEEEEENS_6half_tENS5_IJlSB_lEEESK_SL_NS4_8TiledMMAINS4_8MMA_AtomIJNS4_4SM904GMMA26MMA_64x256x16_F32F16F16_SSILNSP_5MajorE0ELSR_0ELNSP_7ScaleInE1ELSS_1EEEEEENS4_6LayoutINS5_IJSB_SB_SB_EEENS5_IJNSA_ILi0EEESX_SX_EEEEENS5_IJNS4_10UnderscoreES10_S10_EEEEENS4_23SM90_TMA_LOAD_MULTICASTENS4_14ComposedLayoutINS4_7SwizzleILi3ELi4ELi3EEENS4_18smem_ptr_flag_bitsILi16EEENSV_INS5_IJNSA_ILi8EEESG_EEENS5_IJSG_SB_EEEEEEEvNS4_8identityENS4_13SM90_TMA_LOADES1D_vS1E_EENS_8epilogue10collective6detail29Sm90TmaWarpSpecializedAdapterINS1I_15DefaultEpilogueISK_SL_SL_NS1H_6thread17LinearCombinationISK_Li1EffLNS1M_9ScaleType4KindE0ELNS_15FloatRoundStyleE2ESK_EENS1_15EpilogueDefaultEEEEEvvEEEEvNT_6ParamsE,@"STO_CUDA_ENTRY STV_DEFAULT"
_ZN7cutlass13device_kernelINS_4gemm6kernel13GemmUniversalIN4cute5tupleIJiiiiEEENS1_10collective13CollectiveMmaINS1_34MainloopSm90TmaGmmaWarpSpecializedILi2ENS5_IJNS4_1CILi1EEENSA_ILi2EEESB_EEENS1_32KernelTmaWarpSpecializedPingpongEEENS5_IJNSA_ILi64EEENSA_ILi256EEENSA_ILi128EEEEEENS_6half_tENS5_IJlSB_lEEESK_SL_NS4_8TiledMMAINS4_8MMA_AtomIJNS4_4SM904GMMA26MMA_64x256x16_F32F16F16_SSILNSP_5MajorE0ELSR_0ELNSP_7ScaleInE1ELSS_1EEEEEENS4_6LayoutINS5_IJSB_SB_SB_EEENS5_IJNSA_ILi0EEESX_SX_EEEEENS5_IJNS4_10UnderscoreES10_S10_EEEEENS4_23SM90_TMA_LOAD_MULTICASTENS4_14ComposedLayoutINS4_7SwizzleILi3ELi4ELi3EEENS4_18smem_ptr_flag_bitsILi16EEENSV_INS5_IJNSA_ILi8EEESG_EEENS5_IJSG_SB_EEEEEEEvNS4_8identityENS4_13SM90_TMA_LOADES1D_vS1E_EENS_8epilogue10collective6detail29Sm90TmaWarpSpecializedAdapterINS1I_15DefaultEpilogueISK_SL_SL_NS1H_6thread17LinearCombinationISK_Li1EffLNS1M_9ScaleType4KindE0ELNS_15FloatRoundStyleE2ESK_EENS1_15EpilogueDefaultEEEEEvvEEEEvNT_6ParamsE:
[----:B------:R-:W0:Y:S01]  /*0000*/  LDC R1, c[0x0][0x28] ;  /* 0x00000a00ff017b82 */ /* 0x000e220000000800 */
[----:B------:R-:W1:Y:S01]  /*0010*/  S2R R3, SR_TID.X ;  /* 0x0000000000037919 */ /* 0x000e620000002100 */
[----:B------:R-:W-:Y:S01]  /*0020*/  ELECT P0, URZ, PT ;  /* 0x00000000003f782f */ /* 0x000fe20003800000 */
[----:B------:R-:W-:Y:S01]  /*0030*/  BSSY B0, `(.L_x_0) ;  /* 0x0000014000007945 */ /* 0x000fe20003800000 */
[--C-:B-1----:R-:W-:Y:S02]  /*0040*/  SHF.R.U32.HI R0, RZ, 0x5, R3.reuse ;  /* 0x00000005ff007819 */ /* 0x102fe40000011603 */
[----:B------:R-:W-:-:S03]  /*0050*/  SHF.R.U32.HI R5, RZ, 0x7, R3 ;  /* 0x00000007ff057819 */ /* 0x000fc60000011603 */
[----:B------:R-:W1:Y:S02]  /*0060*/  SHFL.IDX PT, R2, R0, RZ, 0x1f ;  /* 0x00001fff00027589 */ /* 0x000e6400000e0000 */
[----:B-1----:R-:W-:Y:S02]  /*0070*/  R2UR UR6, R2 ;  /* 0x00000000020672ca */ /* 0x002fe400000e0000 */
[----:B------:R1:W2:Y:S11]  /*0080*/  SHFL.IDX PT, R2, R5, RZ, 0x1f ;  /* 0x00001fff05027589 */ /* 0x0002b600000e0000 */
[----:B------:R-:W-:-:S02]  /*0090*/  USHF.R.S32.HI UR4, URZ, 0x1f, UR6 ;  /* 0x0000001f3f047899 */ /* 0x000fc40008011406 */
[----:B------:R-:W-:Y:S02]  /*00a0*/  ISETP.NE.OR P0, PT, RZ, UR6, !P0 ;  /* 0x00000006ff007c0c */ /* 0x000fe4000c705670 */
[----:B------:R-:W-:-:S04]  /*00b0*/  ULEA.HI UR4, UR4, UR6, URZ, 0x2 ;  /* 0x0000000604047291 */ /* 0x000fc8000f8f103f */
[----:B------:R-:W-:-:S04]  /*00c0*/  ULOP3.LUT UR4, UR4, 0xfffffffc, URZ, 0xc0, !UPT ;  /* 0xfffffffc04047892 */ /* 0x000fc8000f8ec03f */
[----:B------:R-:W-:-:S03]  /*00d0*/  UIADD3 UR6, UR6, -UR4, URZ ;  /* 0x8000000406067290 */ /* 0x000fc6000fffe03f */
[----:B012---:R-:W-:Y:S09]  /*00e0*/  @P0 BRA `(.L_x_1) ;  /* 0x0000000000200947 */ /* 0x007ff20003800000 */
[----:B------:R-:W-:Y:S02]  /*00f0*/  ULDC.64 UR4, c[0x0][0x198] ;  /* 0x0000660000047ab9 */ /* 0x000fe40000000a00 */
[----:B------:R-:W-:Y:S02]  /*0100*/  UIADD3 UR8, UP0, UR4, 0xf0, URZ ;  /* 0x000000f004087890 */ /* 0x000fe4000ff1e03f */
[----:B------:R-:W-:Y:S02]  /*0110*/  UIADD3 UR4, UP1, UR4, 0x1f0, URZ ;  /* 0x000001f004047890 */ /* 0x000fe4000ff3e03f */
[----:B------:R-:W-:Y:S02]  /*0120*/  UIADD3.X UR9, URZ, UR5, URZ, UP0, !UPT ;  /* 0x000000053f097290 */ /* 0x000fe400087fe43f */
[----:B------:R-:W-:-:S07]  /*0130*/  UIADD3.X UR5, URZ, UR5, URZ, UP1, !UPT ;  /* 0x000000053f057290 */ /* 0x000fce0008ffe43f */
[----:B------:R0:W-:Y:S02]  /*0140*/  UTMACCTL.PF [UR8] ;  /* 0x00000000080079b9 */ /* 0x0001e40008040000 */
[----:B------:R0:W-:Y:S02]  /*0150*/  UTMACCTL.PF [UR4] ;  /* 0x00000000040079b9 */ /* 0x0001e40008040000 */
[----:B0-----:R-:W-:Y:S01]  /*0160*/  NOP ;  /* 0x0000000000007918 */ /* 0x001fe20000000000 */
.L_x_1:
[----:B------:R-:W-:Y:S05]  /*0170*/  BSYNC B0 ;  /* 0x0000000000007941 */ /* 0x000fea0003800000 */
.L_x_0:
[----:B------:R-:W0:Y:S01]  /*0180*/  SHFL.IDX PT, R6, R0, RZ, 0x1f ;  /* 0x00001fff00067589 */ /* 0x000e2200000e0000 */
[----:B------:R-:W-:Y:S01]  /*0190*/  R2UR UR19, R2 ;  /* 0x00000000021372ca */ /* 0x000fe200000e0000 */
[----:B------:R-:W-:Y:S01]  /*01a0*/  UISETP.NE.AND UP0, UPT, UR6, 0x3, UPT ;  /* 0x000000030600788c */ /* 0x000fe2000bf05270 */
[----:B------:R-:W-:-:S03]  /*01b0*/  SHF.R.S32.HI R2, RZ, 0x1f, R3 ;  /* 0x0000001fff027819 */ /* 0x000fc60000011403 */
[----:B------:R-:W-:Y:S01]  /*01c0*/  UISETP.EQ.OR UP0, UPT, UR6, URZ, !UP0 ;  /* 0x0000003f0600728c */ /* 0x000fe2000c702670 */
[----:B------:R-:W-:-:S07]  /*01d0*/  LEA.HI R2, R2, R3, RZ, 0x7 ;  /* 0x0000000302027211 */ /* 0x000fce00078f38ff */
[----:B------:R-:W-:Y:S02]  /*01e0*/  UIADD3 UR14, UR19, -0x1, URZ ;  /* 0xffffffff130e7890 */ /* 0x000fe4000fffe03f */
[----:B------:R-:W-:Y:S02]  /*01f0*/  UISETP.EQ.AND UP0, UPT, UR19, URZ, UP0 ;  /* 0x0000003f1300728c */ /* 0x000fe40008702270 */
[----:B------:R-:W-:Y:S02]  /*0200*/  UISETP.GE.U32.AND UP1, UPT, UR14, 0x2, UPT ;  /* 0x000000020e00788c */ /* 0x000fe4000bf26070 */
[----:B------:R-:W-:Y:S01]  /*0210*/  USEL UR42, URZ, 0x1, !UP0 ;  /* 0x000000013f2a7887 */ /* 0x000fe2000c000000 */
[----:B0-----:R-:W-:-:S03]  /*0220*/  ISETP.NE.AND P0, PT, R6, RZ, PT ;  /* 0x000000ff0600720c */ /* 0x001fc60003f05270 */
[----:B------:R-:W-:-:S10]  /*0230*/  USEL UR42, UR42, 0x2, UP1 ;  /* 0x000000022a2a7887 */ /* 0x000fd40008800000 */
[----:B------:R-:W-:Y:S05]  /*0240*/  @P0 BRA `(.L_x_2) ;  /* 0x0000000000480947 */ /* 0x000fea0003800000 */
[----:B------:R-:W0:Y:S01]  /*0250*/  S2UR UR7, SR_CgaCtaId ;  /* 0x00000000000779c3 */ /* 0x000e220000008800 */
[----:B------:R-:W-:Y:S01]  /*0260*/  UMOV UR4, 0x400 ;  /* 0x0000040000047882 */ /* 0x000fe20000000000 */
[----:B------:R-:W-:Y:S01]  /*0270*/  UMOV UR5, 0x1 ;  /* 0x0000000100057882 */ /* 0x000fe20000000000 */
[----:B------:R-:W-:Y:S01]  /*0280*/  UMOV UR8, 0x2 ;  /* 0x0000000200087882 */ /* 0x000fe20000000000 */
[----:B------:R-:W-:Y:S01]  /*0290*/  ELECT P0, URZ, PT ;  /* 0x00000000003f782f */ /* 0x000fe20003800000 */
[----:B------:R-:W-:-:S04]  /*02a0*/  UIADD3 UR8, -UR8, 0x100000, URZ ;  /* 0x0010000008087890 */ /* 0x000fc8000fffe13f */
[----:B------:R-:W-:Y:S02]  /*02b0*/  USHF.L.U32 UR9, UR8, 0xb, URZ ;  /* 0x0000000b08097899 */ /* 0x000fe4000800063f */
[----:B------:R-:W-:Y:S02]  /*02c0*/  USHF.L.U32 UR8, UR8, 0x1, URZ ;  /* 0x0000000108087899 */ /* 0x000fe4000800063f */
[----:B0-----:R-:W-:Y:S02]  /*02d0*/  ULEA UR7, UR7, UR4, 0x18 ;  /* 0x0000000407077291 */ /* 0x001fe4000f8ec03f */
[----:B------:R-:W-:-:S04]  /*02e0*/  UIADD3 UR4, -UR5, 0x100000, URZ ;  /* 0x0010000005047890 */ /* 0x000fc8000fffe13f */
[----:B------:R-:W-:Y:S02]  /*02f0*/  USHF.L.U32 UR5, UR4, 0xb, URZ ;  /* 0x0000000b04057899 */ /* 0x000fe4000800063f */
[----:B------:R-:W-:Y:S01]  /*0300*/  USHF.L.U32 UR4, UR4, 0x1, URZ ;  /* 0x0000000104047899 */ /* 0x000fe2000800063f */
[----:B------:R-:W0:Y:S11]  /*0310*/  FENCE.VIEW.ASYNC.S ;  /* 0x00000000000073c6 */ /* 0x000e360000000000 */
[----:B0-----:R0:W1:Y:S01]  /*0320*/  SYNCS.EXCH.64 URZ, [UR7], UR4 ;  /* 0x00000004073f75b2 */ /* 0x0010620008000100 */
[----:B------:R0:W2:Y:S01]  /*0330*/  SYNCS.EXCH.64 URZ, [UR7+0x10], UR8 ;  /* 0x00001008073f75b2 */ /* 0x0000a20008000100 */
[----:B------:R0:W3:Y:S01]  /*0340*/  SYNCS.EXCH.64 URZ, [UR7+0x8], UR4 ;  /* 0x00000804073f75b2 */ /* 0x0000e20008000100 */
[----:B------:R0:W4:Y:S01]  /*0350*/  SYNCS.EXCH.64 URZ, [UR7+0x18], UR8 ;  /* 0x00001808073f75b2 */ /* 0x0001220008000100 */
[----:B------:R-:W-:Y:S01]  /*0360*/  NOP ;  /* 0x0000000000007918 */ /* 0x000fe20000000000 */
.L_x_2:
[----:B------:R-:W5:Y:S01]  /*0370*/  SHFL.IDX PT, R10, R0, RZ, 0x1f ;  /* 0x00001fff000a7589 */ /* 0x000f6200000e0000 */
[----:B------:R-:W1:Y:S01]  /*0380*/  S2UR UR15, SR_CTAID.X ;  /* 0x00000000000f79c3 */ /* 0x000e620000002500 */
[----:B------:R-:W-:Y:S02]  /*0390*/  ELECT P0, URZ, PT ;  /* 0x00000000003f782f */ /* 0x000fe40003800000 */
[----:B------:R-:W-:Y:S01]  /*03a0*/  SHF.R.S32.HI R11, RZ, 0x1f, R6 ;  /* 0x0000001fff0b7819 */ /* 0x000fe20000011406 */
[----:B------:R1:W2:Y:S01]  /*03b0*/  SHFL.IDX PT, R8, R0, RZ, 0x1f ;  /* 0x00001fff00087589 */ /* 0x0002a200000e0000 */
[----:B------:R-:W-:Y:S02]  /*03c0*/  ELECT P1, URZ, PT ;  /* 0x00000000003f782f */ /* 0x000fe40003820000 */
[----:B------:R-:W-:Y:S01]  /*03d0*/  LOP3.LUT R2, R2, 0xffffff80, RZ, 0xc0, !PT ;  /* 0xffffff8002027812 */ /* 0x000fe200078ec0ff */
[----:B0-----:R-:W-:Y:S01]  /*03e0*/  ULDC UR4, c[0x0][0x150] ;  /* 0x0000540000047ab9 */ /* 0x001fe20000000800 */
[----:B------:R-:W-:Y:S01]  /*03f0*/  LEA.HI R11, R11, R6, RZ, 0x2 ;  /* 0x000000060b0b7211 */ /* 0x000fe200078f10ff */
[----:B------:R-:W0:Y:S01]  /*0400*/  S2UR UR8, SR_CTAID.Y ;  /* 0x00000000000879c3 */ /* 0x000e220000002600 */
[----:B------:R-:W-:Y:S01]  /*0410*/  NOP ;  /* 0x0000000000007918 */ /* 0x000fe20000000000 */
[----:B------:R-:W-:Y:S01]  /*0420*/  IMAD.IADD R4, R3, 0x1, -R2 ;  /* 0x0000000103047824 */ /* 0x000fe200078e0a02 */
[----:B------:R-:W-:Y:S01]  /*0430*/  LOP3.LUT R11, R11, 0x3ffffffc, RZ, 0xc0, !PT ;  /* 0x3ffffffc0b0b7812 */ /* 0x000fe200078ec0ff */
[----:B------:R-:W-:Y:S01]  /*0440*/  NOP ;  /* 0x0000000000007918 */ /* 0x000fe20000000000 */
[----:B------:R-:W-:Y:S01]  /*0450*/  ULDC UR17, c[0x0][0x148] ;  /* 0x0000520000117ab9 */ /* 0x000fe20000000800 */
[----:B------:R-:W-:Y:S01]  /*0460*/  UMOV UR20, 0x80 ;  /* 0x0000008000147882 */ /* 0x000fe20000000000 */
[----:B------:R-:W-:Y:S01]  /*0470*/  SHF.R.S32.HI R9, RZ, 0x1f, R4 ;  /* 0x0000001fff097819 */ /* 0x000fe20000011404 */
[----:B------:R-:W-:Y:S01]  /*0480*/  IMAD.IADD R11, R6, 0x1, -R11 ;  /* 0x00000001060b7824 */ /* 0x000fe200078e0a0b */
[----:B------:R-:W-:Y:S01]  /*0490*/  ULDC UR12, c[0x0][0x144] ;  /* 0x00005100000c7ab9 */ /* 0x000fe20000000800 */
[----:B------:R-:W3:Y:S01]  /*04a0*/  SHFL.IDX PT, R5, R5, RZ, 0x1f ;  /* 0x00001fff05057589 */ /* 0x000ee200000e0000 */
[----:B------:R-:W-:-:S02]  /*04b0*/  LEA.HI R2, R9, R4, RZ, 0x3 ;  /* 0x0000000409027211 */ /* 0x000fc400078f18ff */
[----:B------:R-:W-:Y:S02]  /*04c0*/  ISETP.NE.AND P3, PT, RZ, UR19, PT ;  /* 0x00000013ff007c0c */ /* 0x000fe4000bf65270 */
[----:B-----5:R-:W-:Y:S02]  /*04d0*/  ISETP.NE.OR P0, PT, R10, RZ, !P0 ;  /* 0x000000ff0a00720c */ /* 0x020fe40004705670 */
[----:B-1----:R-:W-:Y:S02]  /*04e0*/  I2FP.F32.U32 R0, UR15 ;  /* 0x0000000f00007c45 */ /* 0x002fe40008201000 */
[----:B--2---:R-:W-:Y:S02]  /*04f0*/  ISETP.NE.OR P1, PT, R8, RZ, !P1 ;  /* 0x000000ff0800720c */ /* 0x004fe40004f25670 */
[----:B------:R-:W-:Y:S01]  /*0500*/  SHF.R.S32.HI R7, RZ, 0x3, R2 ;  /* 0x00000003ff077819 */ /* 0x000fe20000011402 */
[----:B------:R-:W-:Y:S01]  /*0510*/  FMUL R0, R0, UR4 ;  /* 0x0000000400007c20 */ /* 0x000fe20008400000 */
[----:B------:R-:W-:Y:S01]  /*0520*/  ULDC UR4, c[0x0][0x154] ;  /* 0x0000550000047ab9 */ /* 0x000fe20000000800 */
[----:B0-----:R-:W-:-:S02]  /*0530*/  I2FP.F32.U32 R6, UR8 ;  /* 0x0000000800067c45 */ /* 0x001fc40008201000 */
[----:B------:R-:W-:Y:S02]  /*0540*/  SHF.R.S32.HI R2, RZ, 0x1f, R2 ;  /* 0x0000001fff027819 */ /* 0x000fe40000011402 */
[----:B------:R-:W-:Y:S01]  /*0550*/  VOTEU.ALL UP2, P0 ;  /* 0x00000000003f7886 */ /* 0x000fe20000040000 */
[----:B------:R-:W-:Y:S01]  /*0560*/  FMUL R6, R6, UR4 ;  /* 0x0000000406067c20 */ /* 0x000fe20008400000 */
[----:B------:R-:W0:Y:S01]  /*0570*/  F2I.U32.TRUNC.NTZ R0, R0 ;  /* 0x0000000000007305 */ /* 0x000e22000020f000 */
[----:B------:R-:W-:Y:S01]  /*0580*/  LEA.HI R2, R2, R7, RZ, 0x2 ;  /* 0x0000000702027211 */ /* 0x000fe200078f10ff */
[----:B------:R-:W-:Y:S01]  /*0590*/  VOTEU.ALL UP3, P1 ;  /* 0x00000000003f7886 */ /* 0x000fe20000860000 */
[----:B------:R-:W1:Y:S01]  /*05a0*/  @!UP2 S2UR UR11, SR_CgaCtaId ;  /* 0x00000000000ba9c3 */ /* 0x000e620000008800 */
[----:B------:R-:W-:Y:S01]  /*05b0*/  UMOV UR4, 0x20 ;  /* 0x0000002000047882 */ /* 0x000fe20000000000 */
[----:B------:R-:W-:Y:S01]  /*05c0*/  LOP3.LUT R2, R2, 0xfffffffc, RZ, 0xc0, !PT ;  /* 0xfffffffc02027812 */ /* 0x000fe200078ec0ff */
[----:B------:R-:W-:Y:S01]  /*05d0*/  @!UP2 UMOV UR10, 0x400 ;  /* 0x00000400000aa882 */ /* 0x000fe20000000000 */
[----:B------:R-:W-:-:S04]  /*05e0*/  @!UP2 UIADD3 UR4, -UR4, 0x100000, URZ ;  /* 0x001000000404a890 */ /* 0x000fc8000fffe13f */
[----:B------:R-:W-:Y:S02]  /*05f0*/  @!UP2 USHF.L.U32 UR5, UR4, 0xb, URZ ;  /* 0x0000000b0405a899 */ /* 0x000fe4000800063f */
[----:B------:R-:W-:Y:S01]  /*0600*/  @!UP2 USHF.L.U32 UR4, UR4, 0x1, URZ ;  /* 0x000000010404a899 */ /* 0x000fe2000800063f */
[----:B------:R-:W2:Y:S01]  /*0610*/  F2I.U32.TRUNC.NTZ R6, R6 ;  /* 0x0000000600067305 */ /* 0x000ea2000020f000 */
[----:B------:R-:W-:Y:S01]  /*0620*/  VOTEU.ALL UP0, P0 ;  /* 0x00000000003f7886 */ /* 0x000fe20000000000 */
[----:B------:R-:W-:Y:S01]  /*0630*/  IMAD.IADD R2, R7, 0x1, -R2 ;  /* 0x0000000107027824 */ /* 0x000fe200078e0a02 */
[----:B------:R-:W5:Y:S01]  /*0640*/  @!UP3 S2UR UR18, SR_CgaCtaId ;  /* 0x000000000012b9c3 */ /* 0x000f620000008800 */
[----:B------:R-:W-:Y:S01]  /*0650*/  VOTEU.ALL UP1, P0 ;  /* 0x00000000003f7886 */ /* 0x000fe20000020000 */
[----:B------:R-:W-:Y:S01]  /*0660*/  @!UP3 UMOV UR16, 0x400 ;  /* 0x000004000010b882 */ /* 0x000fe20000000000 */
[----:B------:R-:W-:Y:S01]  /*0670*/  IMAD R2, R11, 0x4, R2 ;  /* 0x000000040b027824 */ /* 0x000fe200078e0202 */
[----:B0-----:R-:W-:Y:S01]  /*0680*/  R2UR UR7, R0 ;  /* 0x00000000000772ca */ /* 0x001fe200000e0000 */
[----:B------:R-:W-:Y:S01]  /*0690*/  VOTEU.ALL UP4, P1 ;  /* 0x00000000003f7886 */ /* 0x000fe20000880000 */
[----:B------:R-:W-:Y:S01]  /*06a0*/  VOTEU.ALL UP5, P1 ;  /* 0x00000000003f7886 */ /* 0x000fe200008a0000 */
[----:B------:R-:W-:Y:S01]  /*06b0*/  IMAD.SHL.U32 R7, R2, 0x4, RZ ;  /* 0x0000000402077824 */ /* 0x000fe200078e00ff */
[----:B------:R-:W0:Y:S01]  /*06c0*/  LDC R0, c[0x0][0x140] ;  /* 0x00005000ff007b82 */ /* 0x000e220000000800 */
[----:B------:R-:W-:-:S02]  /*06d0*/  LOP3.LUT P0, RZ, R4, 0x7, RZ, 0xc0, !PT ;  /* 0x0000000704ff7812 */ /* 0x000fc4000780c0ff */
[----:B--2---:R-:W-:Y:S02]  /*06e0*/  R2UR UR9, R6 ;  /* 0x00000000060972ca */ /* 0x004fe400000e0000 */
[----:B------:R-:W-:Y:S01]  /*06f0*/  LOP3.LUT R152, R2, 0xc, R7, 0x78, !PT ;  /* 0x0000000c02987812 */ /* 0x000fe200078e7807 */
[----:B-1----:R-:W-:Y:S02]  /*0700*/  @!UP2 ULEA UR13, UR11, UR10, 0x18 ;  /* 0x0000000a0b0da291 */ /* 0x002fe4000f8ec03f */
[----:B------:R-:W-:-:S04]  /*0710*/  @!UP3 UIADD3 UR10, -UR20, 0x100000, URZ ;  /* 0x00100000140ab890 */ /* 0x000fc8000fffe13f */
[----:B------:R-:W-:Y:S02]  /*0720*/  @!UP3 USHF.L.U32 UR11, UR10, 0xb, URZ ;  /* 0x0000000b0a0bb899 */ /* 0x000fe4000800063f */
[----:B------:R-:W-:Y:S01]  /*0730*/  @!UP3 USHF.L.U32 UR10, UR10, 0x1, URZ ;  /* 0x000000010a0ab899 */ /* 0x000fe2000800063f */
[----:B------:R-:W-:Y:S01]  /*0740*/  ISETP.LT.U32.AND P0, PT, R152, 0x2, !P0 ;  /* 0x000000029800780c */ /* 0x000fe20004701070 */
[----:B------:R-:W-:Y:S01]  /*0750*/  UIADD3 UR7, -UR7, URZ, URZ ;  /* 0x0000003f07077290 */ /* 0x000fe2000fffe13f */
[----:B------:R-:W-:Y:S01]  /*0760*/  VOTEU.ALL UP2, P1 ;  /* 0x00000000003f7886 */ /* 0x000fe20000840000 */
[----:B-----5:R-:W-:Y:S02]  /*0770*/  @!UP3 ULEA UR16, UR18, UR16, 0x18 ;  /* 0x000000101210b291 */ /* 0x020fe4000f8ec03f */
[----:B------:R-:W-:Y:S01]  /*0780*/  UIADD3 UR9, -UR9, URZ, URZ ;  /* 0x0000003f09097290 */ /* 0x000fe2000fffe13f */
[----:B------:R-:W1:Y:S02]  /*0790*/  FENCE.VIEW.ASYNC.S ;  /* 0x00000000000073c6 */ /* 0x000e640000000000 */
[----:B-1----:R-:W1:Y:S01]  /*07a0*/  @!UP0 SYNCS.EXCH.64 URZ, [UR13+0x50], UR4 ;  /* 0x000050040d3f85b2 */ /* 0x002e620008000100 */
[----:B------:R-:W-:Y:S01]  /*07b0*/  UIMAD UR7, UR12, UR7, UR15 ;  /* 0x000000070c0772a4 */ /* 0x000fe2000f8e020f */
[----:B------:R-:W-:Y:S01]  /*07c0*/  VOTEU.ALL UP3, P1 ;  /* 0x00000000003f7886 */ /* 0x000fe20000860000 */
[----:B0-----:R-:W-:Y:S01]  /*07d0*/  ISETP.EQ.U32.AND P2, PT, R0, 0x1, PT ;  /* 0x000000010000780c */ /* 0x001fe20003f42070 */
[----:B------:R0:W2:Y:S01]  /*07e0*/  @!UP1 SYNCS.EXCH.64 URZ, [UR13+0x58], UR4 ;  /* 0x000058040d3f95b2 */ /* 0x0000a20008000100 */
[----:B------:R-:W-:Y:S01]  /*07f0*/  NOP ;  /* 0x0000000000007918 */ /* 0x000fe20000000000 */
[----:B0-----:R-:W-:Y:S01]  /*0800*/  UIMAD UR4, UR17, UR9, UR8 ;  /* 0x00000009110472a4 */ /* 0x001fe2000f8e0208 */
[----:B------:R0:W0:Y:S05]  /*0810*/  @!UP2 SYNCS.EXCH.64 URZ, [UR16+0x30], UR10 ;  /* 0x0000300a103fa5b2 */ /* 0x00002a0008000100 */
[----:B------:R-:W-:-:S04]  /*0820*/  ISETP.NE.AND P1, PT, R152, UR4, PT ;  /* 0x0000000498007c0c */ /* 0x000fc8000bf25270 */
[----:B------:R-:W-:-:S04]  /*0830*/  ISETP.EQ.OR P1, PT, RZ, UR7, !P1 ;  /* 0x00000007ff007c0c */ /* 0x000fc8000cf22670 */
[----:B------:R-:W-:-:S04]  /*0840*/  PLOP3.LUT P0, PT, P0, P1, PT, 0x80, 0x0 ;  /* 0x000000000000781c */ /* 0x000fc80000703070 */
[----:B------:R-:W-:Y:S01]  /*0850*/  P2R R160, PR, RZ, 0x1 ;  /* 0x00000001ffa07803 */ /* 0x000fe20000000000 */
[----:B------:R0:W0:Y:S01]  /*0860*/  @!UP3 SYNCS.EXCH.64 URZ, [UR16+0x38], UR10 ;  /* 0x0000380a103fb5b2 */ /* 0x0000220008000100 */
[----:B------:R0:W0:Y:S01]  /*0870*/  @!UP4 SYNCS.EXCH.64 URZ, [UR16+0x40], UR10 ;  /* 0x0000400a103fc5b2 */ /* 0x0000220008000100 */
[----:B------:R0:W0:Y:S01]  /*0880*/  @!UP5 SYNCS.EXCH.64 URZ, [UR16+0x48], UR10 ;  /* 0x0000480a103fd5b2 */ /* 0x0000220008000100 */
[----:B------:R-:W-:Y:S01]  /*0890*/  NOP ;  /* 0x0000000000007918 */ /* 0x000fe20000000000 */
[----:B-123--:R-:W-:Y:S05]  /*08a0*/  @!P2 BRA `(.L_x_3) ;  /* 0x000000000008a947 */ /* 0x00efea0003800000 */
[----:B0---4-:R-:W-:Y:S01]  /*08b0*/  UCGABAR_ARV ;  /* 0x00000000000079c7 */ /* 0x011fe20008000000 */
[----:B------:R-:W-:Y:S05]  /*08c0*/  BRA `(.L_x_4) ;  /* 0x0000000000047947 */ /* 0x000fea0003800000 */
.L_x_3:
[----:B0---4-:R-:W-:Y:S01]  /*08d0*/  NOP ;  /* 0x0000000000007918 */ /* 0x011fe20000000000 */
.L_x_4:
[----:B------:R-:W-:Y:S01]  /*08e0*/  ULDC.64 UR4, c[0x0][0x598] ;  /* 0x0001660000047ab9 */ /* 0x000fe20000000a00 */
[----:B------:R-:W-:Y:S01]  /*08f0*/  ULDC.64 UR50, c[0x0][0x208] ;  /* 0x0000820000327ab9 */ /* 0x000fe20000000a00 */
[----:B------:R-:W-:-:S04]  /*0900*/  ISETP.NE.U32.AND P0, PT, RZ, UR4, PT ;  /* 0x00000004ff007c0c */ /* 0x000fc8000bf05070 */
[----:B------:R-:W-:-:S13]  /*0910*/  ISETP.NE.AND.EX P0, PT, RZ, UR5, PT, P0 ;  /* 0x00000005ff007c0c */ /* 0x000fda000bf05300 */
[----:B------:R-:W-:Y:S05]  /*0920*/  @!P0 BRA `(.L_x_5) ;  /* 0x00000000001c8947 */ /* 0x000fea0003800000 */
[----:B------:R-:W0:Y:S02]  /*0930*/  LDC.64 R6, c[0x0][0x598] ;  /* 0x00016600ff067b82 */ /* 0x000e240000000a00 */
[----:B0-----:R-:W2:Y:S02]  /*0940*/  LDG.E.64 R6, desc[UR50][R6.64] ;  /* 0x0000003206067981 */ /* 0x001ea4000c1e1b00 */
[----:B--2---:R-:W-:-:S04]  /*0950*/  ISETP.NE.U32.AND P0, PT, R6, RZ, PT ;  /* 0x000000ff0600720c */ /* 0x004fc80003f05070 */
[----:B------:R-:W-:-:S13]  /*0960*/  ISETP.NE.AND.EX P0, PT, R7, RZ, PT, P0 ;  /* 0x000000ff0700720c */ /* 0x000fda0003f05300 */
[----:B------:R-:W-:Y:S05]  /*0970*/  @!P0 BRA `(.L_x_5) ;  /* 0x0000000000088947 */ /* 0x000fea0003800000 */
[----:B------:R0:W5:Y:S01]  /*0980*/  LD.E R23, desc[UR50][R6.64] ;  /* 0x0000003206177980 */ /* 0x000162000c101900 */
[----:B------:R-:W-:Y:S05]  /*0990*/  BRA `(.L_x_6) ;  /* 0x0000000000247947 */ /* 0x000fea0003800000 */
.L_x_5:
[----:B------:R-:W-:Y:S02]  /*09a0*/  ULDC.64 UR4, c[0x0][0x588] ;  /* 0x0001620000047ab9 */ /* 0x000fe40000000a00 */
[----:B------:R-:W-:-:S04]  /*09b0*/  ISETP.NE.U32.AND P0, PT, RZ, UR4, PT ;  /* 0x00000004ff007c0c */ /* 0x000fc8000bf05070 */
[----:B------:R-:W-:-:S13]  /*09c0*/  ISETP.NE.AND.EX P0, PT, RZ, UR5, PT, P0 ;  /* 0x00000005ff007c0c */ /* 0x000fda000bf05300 */
[----:B------:R-:W-:Y:S05]  /*09d0*/  @!P0 BRA `(.L_x_7) ;  /* 0x00000000000c8947 */ /* 0x000fea0003800000 */
[----:B------:R-:W0:Y:S02]  /*09e0*/  LDC.64 R6, c[0x0][0x588] ;  /* 0x00016200ff067b82 */ /* 0x000e240000000a00 */
[----:B0-----:R1:W5:Y:S01]  /*09f0*/  LDG.E R23, desc[UR50][R6.64] ;  /* 0x0000003206177981 */ /* 0x001362000c1e1900 */
[----:B------:R-:W-:Y:S05]  /*0a00*/  BRA `(.L_x_6) ;  /* 0x0000000000087947 */ /* 0x000fea0003800000 */
.L_x_7:
[----:B------:R-:W-:Y:S02]  /*0a10*/  ULDC UR4, c[0x0][0x580] ;  /* 0x0001600000047ab9 */ /* 0x000fe40000000800 */
[----:B------:R-:W-:-:S07]  /*0a20*/  IMAD.U32 R23, RZ, RZ, UR4 ;  /* 0x00000004ff177e24 */ /* 0x000fce000f8e00ff */
.L_x_6:
[----:B------:R-:W-:Y:S02]  /*0a30*/  ULDC.64 UR4, c[0x0][0x5a0] ;  /* 0x0001680000047ab9 */ /* 0x000fe40000000a00 */
[----:B------:R-:W-:-:S04]  /*0a40*/  ISETP.NE.U32.AND P0, PT, RZ, UR4, PT ;  /* 0x00000004ff007c0c */ /* 0x000fc8000bf05070 */
[----:B------:R-:W-:-:S13]  /*0a50*/  ISETP.NE.AND.EX P0, PT, RZ, UR5, PT, P0 ;  /* 0x00000005ff007c0c */ /* 0x000fda000bf05300 */
[----:B------:R-:W-:Y:S05]  /*0a60*/  @!P0 BRA `(.L_x_8) ;  /* 0x00000000001c8947 */ /* 0x000fea0003800000 */
[----:B01----:R-:W0:Y:S02]  /*0a70*/  LDC.64 R6, c[0x0][0x5a0] ;  /* 0x00016800ff067b82 */ /* 0x003e240000000a00 */
[----:B0-----:R-:W2:Y:S02]  /*0a80*/  LDG.E.64 R6, desc[UR50][R6.64] ;  /* 0x0000003206067981 */ /* 0x001ea4000c1e1b00 */
[----:B--2---:R-:W-:-:S04]  /*0a90*/  ISETP.NE.U32.AND P0, PT, R6, RZ, PT ;  /* 0x000000ff0600720c */ /* 0x004fc80003f05070 */
[----:B------:R-:W-:-:S13]  /*0aa0*/  ISETP.NE.AND.EX P0, PT, R7, RZ, PT, P0 ;  /* 0x000000ff0700720c */ /* 0x000fda0003f05300 */
[----:B------:R-:W-:Y:S05]  /*0ab0*/  @!P0 BRA `(.L_x_8) ;  /* 0x0000000000088947 */ /* 0x000fea0003800000 */
[----:B------:R0:W5:Y:S01]  /*0ac0*/  LD.E R22, desc[UR50][R6.64] ;  /* 0x0000003206167980 */ /* 0x000162000c101900 */
[----:B------:R-:W-:Y:S05]  /*0ad0*/  BRA `(.L_x_9) ;  /* 0x0000000000247947 */ /* 0x000fea0003800000 */
.L_x_8:
[----:B------:R-:W-:Y:S02]  /*0ae0*/  ULDC.64 UR4, c[0x0][0x590] ;  /* 0x0001640000047ab9 */ /* 0x000fe40000000a00 */
[----:B------:R-:W-:-:S04]  /*0af0*/  ISETP.NE.U32.AND P0, PT, RZ, UR4, PT ;  /* 0x00000004ff007c0c */ /* 0x000fc8000bf05070 */
[----:B------:R-:W-:-:S13]  /*0b00*/  ISETP.NE.AND.EX P0, PT, RZ, UR5, PT, P0 ;  /* 0x00000005ff007c0c */ /* 0x000fda000bf05300 */
[----:B------:R-:W-:Y:S05]  /*0b10*/  @!P0 BRA `(.L_x_10) ;  /* 0x00000000000c8947 */ /* 0x000fea0003800000 */
[----:B01----:R-:W0:Y:S02]  /*0b20*/  LDC.64 R6, c[0x0][0x590] ;  /* 0x00016400ff067b82 */ /* 0x003e240000000a00 */
[----:B0-----:R1:W5:Y:S01]  /*0b30*/  LDG.E R22, desc[UR50][R6.64] ;  /* 0x0000003206167981 */ /* 0x001362000c1e1900 */
[----:B------:R-:W-:Y:S05]  /*0b40*/  BRA `(.L_x_9) ;  /* 0x0000000000087947 */ /* 0x000fea0003800000 */
.L_x_10:
[----:B------:R-:W-:Y:S02]  /*0b50*/  ULDC UR4, c[0x0][0x584] ;  /* 0x0001610000047ab9 */ /* 0x000fe40000000800 */
[----:B------:R-:W-:-:S07]  /*0b60*/  IMAD.U32 R22, RZ, RZ, UR4 ;  /* 0x00000004ff167e24 */ /* 0x000fce000f8e00ff */
.L_x_9:
[----:B------:R-:W-:Y:S01]  /*0b70*/  ULDC UR4, c[0x0][0x65c] ;  /* 0x0001970000047ab9 */ /* 0x000fe20000000800 */
[----:B01----:R-:W0:Y:S01]  /*0b80*/  LDC.64 R6, c[0x0][0x650] ;  /* 0x00019400ff067b82 */ /* 0x003e220000000a00 */
[----:B------:R-:W-:Y:S01]  /*0b90*/  UISETP.NE.AND UP2, UPT, UR4, 0x1, UPT ;  /* 0x000000010400788c */ /* 0x000fe2000bf45270 */
[----:B------:R-:W-:Y:S01]  /*0ba0*/  IMAD.MOV.U32 R18, RZ, RZ, -0x1 ;  /* 0xffffffffff127424 */ /* 0x000fe200078e00ff */
[----:B------:R-:W-:Y:S01]  /*0bb0*/  UISETP.NE.AND UP0, UPT, UR19, 0x2, UPT ;  /* 0x000000021300788c */ /* 0x000fe2000bf05270 */
[----:B------:R-:W-:Y:S01]  /*0bc0*/  IMAD.MOV.U32 R2, RZ, RZ, -0x1 ;  /* 0xffffffffff027424 */ /* 0x000fe200078e00ff */
[----:B------:R-:W-:Y:S01]  /*0bd0*/  UP2UR UR40, UPR, URZ, 0x4 ;  /* 0x000000043f287883 */ /* 0x000fe20008000000 */
[----:B------:R-:W-:-:S06]  /*0be0*/  IMAD.MOV.U32 R19, RZ, RZ, -0x1 ;  /* 0xffffffffff137424 */ /* 0x000fcc00078e00ff */
[----:B------:R-:W-:Y:S01]  /*0bf0*/  @UP2 ULDC UR12, c[0x0][0x10] ;  /* 0x00000400000c2ab9 */ /* 0x000fe20000000800 */
[----:B------:R-:W-:Y:S01]  /*0c00*/  @UP2 UMOV UR4, UR8 ;  /* 0x0000000800042c82 */ /* 0x000fe20008000000 */
[----:B------:R-:W-:Y:S01]  /*0c10*/  @UP2 UMOV UR5, URZ ;  /* 0x0000003f00052c82 */ /* 0x000fe20008000000 */
[----:B------:R-:W-:Y:S01]  /*0c20*/  @!UP2 ULDC UR16, c[0x0][0xc] ;  /* 0x000003000010aab9 */ /* 0x000fe20000000800 */
[----:B------:R-:W-:Y:S01]  /*0c30*/  @UP2 UIMAD.WIDE.U32 UR12, UR15, UR12, UR4 ;  /* 0x0000000c0f0c22a5 */ /* 0x000fe2000f8e0004 */
[----:B------:R-:W-:Y:S02]  /*0c40*/  ULDC UR10, c[0x0][0xc] ;  /* 0x00000300000a7ab9 */ /* 0x000fe40000000800 */
[----:B------:R-:W-:Y:S01]  /*0c50*/  @UP2 UMOV UR4, URZ ;  /* 0x0000003f00042c82 */ /* 0x000fe20008000000 */
[----:B------:R-:W-:Y:S01]  /*0c60*/  UMOV UR5, URZ ;  /* 0x0000003f00057c82 */ /* 0x000fe20008000000 */
[----:B------:R-:W-:Y:S01]  /*0c70*/  @UP2 UIADD3 UR18, UR13, UR4, URZ ;  /* 0x000000040d122290 */ /* 0x000fe2000fffe03f */
[----:B------:R-:W-:-:S02]  /*0c80*/  ULDC UR11, c[0x0][0x10] ;  /* 0x00000400000b7ab9 */ /* 0x000fc40000000800 */
[----:B------:R-:W-:Y:S01]  /*0c90*/  UMOV UR4, UR15 ;  /* 0x0000000f00047c82 */ /* 0x000fe20008000000 */
[----:B------:R-:W-:Y:S02]  /*0ca0*/  UIMAD.WIDE.U32 UR10, UR10, UR11, URZ ;  /* 0x0000000b0a0a72a5 */ /* 0x000fe4000f8e003f */
[----:B------:R-:W-:Y:S01]  /*0cb0*/  @!UP2 UIMAD.WIDE.U32 UR4, UR8, UR16, UR4 ;  /* 0x000000100804a2a5 */ /* 0x000fe2000f8e0004 */
[----:B------:R-:W-:Y:S02]  /*0cc0*/  ULDC UR13, c[0x0][0x14] ;  /* 0x00000500000d7ab9 */ /* 0x000fe40000000800 */
[----:B------:R-:W-:Y:S02]  /*0cd0*/  UIMAD.WIDE.U32 UR38, UR10, UR13, URZ ;  /* 0x0000000d0a2672a5 */ /* 0x000fe4000f8e003f */
[----:B------:R-:W-:Y:S02]  /*0ce0*/  UIMAD UR41, UR11, UR13, URZ ;  /* 0x0000000d0b2972a4 */ /* 0x000fe4000f8e023f */
[----:B------:R-:W-:Y:S01]  /*0cf0*/  @!UP2 UMOV UR12, UR4 ;  /* 0x00000004000cac82 */ /* 0x000fe20008000000 */
[----:B------:R-:W-:Y:S01]  /*0d00*/  @!UP2 UMOV UR18, UR5 ;  /* 0x000000050012ac82 */ /* 0x000fe20008000000 */
[----:B------:R-:W-:-:S02]  /*0d10*/  UIADD3 UR41, UR39, UR41, URZ ;  /* 0x0000002927297290 */ /* 0x000fc4000fffe03f */
[----:B------:R-:W-:-:S04]  /*0d20*/  UIADD3 UR4, UP1, UR12, UR38, URZ ;  /* 0x000000260c047290 */ /* 0x000fc8000ff3e03f */
[----:B------:R-:W-:Y:S02]  /*0d30*/  UIADD3.X UR5, UR18, UR41, URZ, UP1, !UPT ;  /* 0x0000002912057290 */ /* 0x000fe40008ffe43f */
[----:B------:R-:W-:Y:S02]  /*0d40*/  USEL UR4, UR4, UR12, !UP0 ;  /* 0x0000000c04047287 */ /* 0x000fe4000c000000 */
[----:B------:R-:W-:-:S04]  /*0d50*/  USEL UR5, UR5, UR18, !UP0 ;  /* 0x0000001205057287 */ /* 0x000fc8000c000000 */
[----:B0-----:R-:W-:Y:S01]  /*0d60*/  ISETP.LE.U32.AND P0, PT, R6, UR4, PT ;  /* 0x0000000406007c0c */ /* 0x001fe2000bf03070 */
[----:B------:R-:W-:Y:S02]  /*0d70*/  IMAD.U32 R16, RZ, RZ, UR4 ;  /* 0x00000004ff107e24 */ /* 0x000fe4000f8e00ff */
[----:B------:R-:W-:Y:S02]  /*0d80*/  IMAD.U32 R0, RZ, RZ, UR5 ;  /* 0x00000005ff007e24 */ /* 0x000fe4000f8e00ff */
[----:B------:R-:W-:-:S03]  /*0d90*/  IMAD.U32 R17, RZ, RZ, UR5 ;  /* 0x00000005ff117e24 */ /* 0x000fc6000f8e00ff */
[----:B------:R-:W-:Y:S02]  /*0da0*/  ISETP.GE.U32.AND.EX P0, PT, R0, R7, PT, P0 ;  /* 0x000000070000720c */ /* 0x000fe40003f06100 */
[----:B------:R-:W-:-:S11]  /*0db0*/  PRMT R0, RZ, 0x7610, R0 ;  /* 0x00007610ff007816 */ /* 0x000fd60000000000 */
[----:B------:R-:W-:Y:S05]  /*0dc0*/  @P0 BRA `(.L_x_11) ;  /* 0x0000000400500947 */ /* 0x000fea0003800000 */
[----:B------:R-:W-:Y:S01]  /*0dd0*/  ULDC.64 UR18, c[0x0][0x628] ;  /* 0x00018a0000127ab9 */ /* 0x000fe20000000a00 */
[C---:B------:R-:W-:Y:S01]  /*0de0*/  R2UR UR20, R16.reuse ;  /* 0x00000000101472ca */ /* 0x040fe200000e0000 */
[----:B------:R-:W-:Y:S01]  /*0df0*/  ULDC UR16, c[0x0][0x630] ;  /* 0x00018c0000107ab9 */ /* 0x000fe20000000800 */
[----:B------:R-:W-:Y:S02]  /*0e00*/  ISETP.NE.U32.AND P0, PT, RZ, UR18, PT ;  /* 0x00000012ff007c0c */ /* 0x000fe4000bf05070 */
[----:B------:R-:W-:Y:S02]  /*0e10*/  R2UR UR4, R16 ;  /* 0x00000000100472ca */ /* 0x000fe400000e0000 */
[----:B------:R-:W-:Y:S02]  /*0e20*/  ISETP.NE.AND.EX P0, PT, RZ, UR19, PT, P0 ;  /* 0x00000013ff007c0c */ /* 0x000fe4000bf05300 */
[----:B------:R-:W-:-:S11]  /*0e30*/  R2UR UR5, R17 ;  /* 0x00000000110572ca */ /* 0x000fd600000e0000 */
[----:B------:R-:W-:Y:S05]  /*0e40*/  @!P0 BRA `(.L_x_12) ;  /* 0x0000000000308947 */ /* 0x000fea0003800000 */
[----:B------:R-:W-:Y:S01]  /*0e50*/  R2UR UR4, R16 ;  /* 0x00000000100472ca */ /* 0x000fe200000e0000 */
[----:B------:R-:W-:Y:S01]  /*0e60*/  ULDC UR12, c[0x0][0x634] ;  /* 0x00018d00000c7ab9 */ /* 0x000fe20000000800 */
[----:B------:R-:W-:-:S11]  /*0e70*/  R2UR UR15, R17 ;  /* 0x00000000110f72ca */ /* 0x000fd600000e0000 */
[----:B------:R-:W-:-:S04]  /*0e80*/  UIADD3 UR12, UP1, UR4, UR12, URZ ;  /* 0x0000000c040c7290 */ /* 0x000fc8000ff3e03f */
[----:B------:R-:W-:-:S04]  /*0e90*/  UIADD3.X UR15, URZ, UR15, URZ, UP1, !UPT ;  /* 0x0000000f3f0f7290 */ /* 0x000fc80008ffe43f */
[----:B------:R-:W-:-:S04]  /*0ea0*/  UIMAD.WIDE.U32 UR4, UR15, UR18, URZ ;  /* 0x000000120f0472a5 */ /* 0x000fc8000f8e003f */
[----:B------:R-:W-:Y:S02]  /*0eb0*/  UIMAD.WIDE.U32 UR10, UP1, UR12, UR19, UR4 ;  /* 0x000000130c0a72a5 */ /* 0x000fe4000f820004 */
[----:B------:R-:W-:Y:S02]  /*0ec0*/  UIMAD.WIDE.U32 UR4, UR12, UR18, URZ ;  /* 0x000000120c0472a5 */ /* 0x000fe4000f8e003f */
[----:B------:R-:W-:Y:S02]  /*0ed0*/  UIADD3.X UR13, URZ, URZ, URZ, UP1, !UPT ;  /* 0x0000003f3f0d7290 */ /* 0x000fe40008ffe43f */
[----:B------:R-:W-:Y:S01]  /*0ee0*/  UIADD3 URZ, UP1, UR5, UR10, URZ ;  /* 0x0000000a053f7290 */ /* 0x000fe2000ff3e03f */
[----:B------:R-:W-:-:S03]  /*0ef0*/  UMOV UR12, UR11 ;  /* 0x0000000b000c7c82 */ /* 0x000fc60008000000 */
[----:B------:R-:W-:-:S12]  /*0f00*/  UIMAD.WIDE.U32.X UR4, UR15, UR19, UR12, UP1 ;  /* 0x000000130f0472a5 */ /* 0x000fd800088e040c */
.L_x_12:
[----:B------:R-:W-:Y:S01]  /*0f10*/  USHF.R.U64 UR4, UR4, UR16, UR5 ;  /* 0x0000001004047299 */ /* 0x000fe20008001205 */
[----:B------:R-:W-:Y:S01]  /*0f20*/  R2UR UR11, R17 ;  /* 0x00000000110b72ca */ /* 0x000fe200000e0000 */
[----:B------:R-:W-:Y:S02]  /*0f30*/  USHF.R.U32.HI UR5, URZ, UR16, UR5 ;  /* 0x000000103f057299 */ /* 0x000fe40008011605 */
[----:B------:R-:W-:Y:S01]  /*0f40*/  UIADD3 UR12, UP1, URZ, -UR4, URZ ;  /* 0x800000043f0c7290 */ /* 0x000fe2000ff3e03f */
[----:B------:R-:W-:Y:S01]  /*0f50*/  ULDC.64 UR18, c[0x0][0x620] ;  /* 0x0001880000127ab9 */ /* 0x000fe20000000a00 */
[----:B------:R-:W-:Y:S02]  /*0f60*/  UISETP.NE.AND UP2, UPT, UR40, URZ, UPT ;  /* 0x0000003f2800728c */ /* 0x000fe4000bf45270 */
[----:B------:R-:W-:Y:S01]  /*0f70*/  UIADD3.X UR5, URZ, ~UR5, URZ, UP1, !UPT ;  /* 0x800000053f057290 */ /* 0x000fe20008ffe43f */
[----:B------:R-:W-:Y:S01]  /*0f80*/  UMOV UR10, UR20 ;  /* 0x00000014000a7c82 */ /* 0x000fe20008000000 */
[----:B------:R-:W-:-:S02]  /*0f90*/  ULDC UR13, c[0x0][0x618] ;  /* 0x00018600000d7ab9 */ /* 0x000fc40000000800 */
[----:B------:R-:W-:Y:S02]  /*0fa0*/  UIMAD UR5, UR5, UR18, URZ ;  /* 0x00000012050572a4 */ /* 0x000fe4000f8e023f */
[----:B------:R-:W-:Y:S02]  /*0fb0*/  UIMAD.WIDE.U32 UR10, UR12, UR18, UR10 ;  /* 0x000000120c0a72a5 */ /* 0x000fe4000f8e000a */
[----:B------:R-:W-:Y:S02]  /*0fc0*/  UIMAD UR12, UR12, UR19, UR5 ;  /* 0x000000130c0c72a4 */ /* 0x000fe4000f8e0205 */
[----:B------:R-:W-:Y:S02]  /*0fd0*/  @UP2 UIMAD UR7, UR17, UR9, UR8 ;  /* 0x00000009110722a4 */ /* 0x000fe4000f8e0208 */
[----:B------:R-:W-:Y:S01]  /*0fe0*/  UIADD3 UR11, UR11, UR12, URZ ;  /* 0x0000000c0b0b7290 */ /* 0x000fe2000fffe03f */
[----:B------:R-:W-:Y:S01]  /*0ff0*/  ULDC.64 UR8, c[0x0][0x640] ;  /* 0x0001900000087ab9 */ /* 0x000fe20000000a00 */
[----:B------:R-:W-:-:S02]  /*1000*/  ULDC UR15, c[0x0][0x608] ;  /* 0x00018200000f7ab9 */ /* 0x000fc40000000800 */
[----:B------:R-:W-:Y:S01]  /*1010*/  USHF.R.U64 UR20, UR10, UR13, UR11 ;  /* 0x0000000d0a147299 */ /* 0x000fe2000800120b */
[----:B------:R-:W-:Y:S01]  /*1020*/  ISETP.NE.U32.AND P0, PT, RZ, UR8, PT ;  /* 0x00000008ff007c0c */ /* 0x000fe2000bf05070 */
[----:B------:R-:W-:Y:S01]  /*1030*/  USHF.R.U32.HI UR11, URZ, UR13, UR11 ;  /* 0x0000000d3f0b7299 */ /* 0x000fe2000801160b */
[----:B------:R-:W-:Y:S02]  /*1040*/  ULDC UR21, c[0x0][0x658] ;  /* 0x0001960000157ab9 */ /* 0x000fe40000000800 */
[----:B------:R-:W-:Y:S01]  /*1050*/  ISETP.NE.AND.EX P0, PT, RZ, UR9, PT, P0 ;  /* 0x00000009ff007c0c */ /* 0x000fe2000bf05300 */
[----:B------:R-:W-:Y:S02]  /*1060*/  USHF.R.U64 UR25, UR20, UR15, UR11 ;  /* 0x0000000f14197299 */ /* 0x000fe4000800120b */
[----:B------:R-:W-:Y:S01]  /*1070*/  USHF.R.U32.HI UR11, URZ, UR15, UR11 ;  /* 0x0000000f3f0b7299 */ /* 0x000fe2000801160b */
[----:B------:R-:W-:Y:S01]  /*1080*/  UMOV UR10, 0xffffffff ;  /* 0xffffffff000a7882 */ /* 0x000fe20000000000 */
[----:B------:R-:W-:Y:S01]  /*1090*/  ULDC UR5, c[0x0][0x600] ;  /* 0x0001800000057ab9 */ /* 0x000fe20000000800 */
[----:B------:R-:W-:-:S02]  /*10a0*/  USHF.L.U32 UR10, UR10, UR21, URZ ;  /* 0x000000150a0a7299 */ /* 0x000fc4000800063f */
[----:B------:R-:W-:Y:S02]  /*10b0*/  USHF.R.U64 UR26, UR25, UR21, UR11 ;  /* 0x00000015191a7299 */ /* 0x000fe4000800120b */
[----:B------:R-:W-:Y:S02]  /*10c0*/  ULOP3.LUT UR15, URZ, UR10, URZ, 0x33, !UPT ;  /* 0x0000000a3f0f7292 */ /* 0x000fe4000f8e333f */
[----:B------:R-:W-:Y:S02]  /*10d0*/  UIADD3 UR19, UR5, -0x1, URZ ;  /* 0xffffffff05137890 */ /* 0x000fe4000fffe03f */
[----:B------:R-:W-:Y:S01]  /*10e0*/  USHF.R.U32.HI UR11, URZ, UR21, UR11 ;  /* 0x000000153f0b7299 */ /* 0x000fe2000801160b */
[----:B------:R-:W-:Y:S01]  /*10f0*/  ULDC UR22, c[0x0][0x648] ;  /* 0x0001920000167ab9 */ /* 0x000fe20000000800 */
[----:B------:R-:W-:Y:S01]  /*1100*/  ULDC UR23, c[0x0][0x638] ;  /* 0x00018e0000177ab9 */ /* 0x000fe20000000800 */
[----:B------:R-:W-:Y:S01]  /*1110*/  UMOV UR24, 0x1 ;  /* 0x0000000100187882 */ /* 0x000fe20000000000 */
[----:B------:R-:W-:Y:S01]  /*1120*/  UMOV UR10, UR26 ;  /* 0x0000001a000a7c82 */ /* 0x000fe20008000000 */
[----:B------:R-:W-:Y:S07]  /*1130*/  @!P0 BRA `(.L_x_13) ;  /* 0x0000000000308947 */ /* 0x000fee0003800000 */
[----:B------:R-:W-:Y:S02]  /*1140*/  ULDC UR16, c[0x0][0x64c] ;  /* 0x0001930000107ab9 */ /* 0x000fe40000000800 */
        /* <DEDUP_REMOVED lines=8> */
[----:B------:R-:W-:-:S07]  /*11d0*/  UIMAD.WIDE.U32.X UR8, UR18, UR9, UR16, UP1 ;  /* 0x00000009120872a5 */ /* 0x000fce00088e0410 */
[----:B------:R-:W-:Y:S01]  /*11e0*/  UMOV UR10, UR8 ;  /* 0x00000008000a7c82 */ /* 0x000fe20008000000 */
[----:B------:R-:W-:-:S05]  /*11f0*/  UMOV UR11, UR9 ;  /* 0x00000009000b7c82 */ /* 0x000fca0008000000 */
.L_x_13:
[----:B------:R-:W-:Y:S01]  /*1200*/  USHF.R.U64 UR9, UR10, UR22, UR11 ;  /* 0x000000160a097299 */ /* 0x000fe2000800120b */
[----:B------:R-:W-:Y:S01]  /*1210*/  IMAD.MOV.U32 R0, RZ, RZ, 0x1 ;  /* 0x00000001ff007424 */ /* 0x000fe200078e00ff */
[----:B------:R-:W-:Y:S01]  /*1220*/  USHF.L.U32 UR8, UR24, UR21, URZ ;  /* 0x0000001518087299 */ /* 0x000fe2000800063f */
[----:B------:R-:W-:Y:S01]  /*1230*/  IMAD.U32 R19, RZ, RZ, UR4 ;  /* 0x00000004ff137e24 */ /* 0x000fe2000f8e00ff */
[----:B------:R-:W-:Y:S02]  /*1240*/  ULOP3.LUT UR15, UR25, UR15, URZ, 0xc0, !UPT ;  /* 0x0000000f190f7292 */ /* 0x000fe4000f8ec03f */
[----:B------:R-:W-:Y:S02]  /*1250*/  UIADD3 UR10, -UR9, URZ, URZ ;  /* 0x0000003f090a7290 */ /* 0x000fe4000fffe13f */
[----:B------:R-:W-:Y:S02]  /*1260*/  UIMAD UR15, UR8, UR9, UR15 ;  /* 0x00000009080f72a4 */ /* 0x000fe4000f8e020f */
[----:B------:R-:W-:-:S02]  /*1270*/  ULOP3.LUT UR19, UR20, UR19, URZ, 0xc0, !UPT ;  /* 0x0000001314137292 */ /* 0x000fc4000f8ec03f */
[----:B------:R-:W-:Y:S01]  /*1280*/  UIMAD UR8, UR10, UR23, UR26 ;  /* 0x000000170a0872a4 */ /* 0x000fe2000f8e021a */
[----:B------:R-:W-:Y:S01]  /*1290*/  ULDC UR9, c[0x0][0x610] ;  /* 0x0001840000097ab9 */ /* 0x000fe20000000800 */
[----:B------:R-:W-:Y:S02]  /*12a0*/  UISETP.NE.AND UP1, UPT, UR40, URZ, UPT ;  /* 0x0000003f2800728c */ /* 0x000fe4000bf25270 */
[----:B------:R-:W-:Y:S02]  /*12b0*/  UIMAD UR7, UR15, UR9, UR7 ;  /* 0x000000090f0772a4 */ /* 0x000fe4000f8e0207 */
[----:B------:R-:W-:-:S04]  /*12c0*/  UIMAD UR8, UR8, UR5, UR19 ;  /* 0x00000005080872a4 */ /* 0x000fc8000f8e0213 */
[----:B------:R-:W-:Y:S02]  /*12d0*/  USEL UR5, UR8, UR7, !UP1 ;  /* 0x0000000708057287 */ /* 0x000fe4000c800000 */
[----:B------:R-:W-:-:S04]  /*12e0*/  USEL UR7, UR7, UR8, !UP1 ;  /* 0x0000000807077287 */ /* 0x000fc8000c800000 */
[----:B------:R-:W-:Y:S02]  /*12f0*/  IMAD.U32 R2, RZ, RZ, UR5 ;  /* 0x00000005ff027e24 */ /* 0x000fe4000f8e00ff */
[----:B------:R-:W-:-:S07]  /*1300*/  IMAD.U32 R18, RZ, RZ, UR7 ;  /* 0x00000007ff127e24 */ /* 0x000fce000f8e00ff */
.L_x_11:
[----:B------:R-:W-:Y:S05]  /*1310*/  @!P2 BRA `(.L_x_14) ;  /* 0x00000000000ca947 */ /* 0x000fea0003800000 */
[----:B------:R-:W-:Y:S01]  /*1320*/  UCGABAR_WAIT ;  /* 0x0000000000007dc7 */ /* 0x000fe20008000000 */
[----:B------:R-:W-:Y:S01]  /*1330*/  CCTL.IVALL ;  /* 0x00000000ff00798f */ /* 0x000fe20002000000 */
[----:B------:R-:W-:Y:S05]  /*1340*/  BRA `(.L_x_15) ;  /* 0x0000000000047947 */ /* 0x000fea0003800000 */
.L_x_14:
[----:B------:R-:W-:Y:S06]  /*1350*/  BAR.SYNC.DEFER_BLOCKING 0x0 ;  /* 0x0000000000007b1d */ /* 0x000fec0000010000 */
.L_x_15:
[----:B------:R-:W-:Y:S02]  /*1360*/  ULDC UR4, c[0x0][0x28c] ;  /* 0x0000a30000047ab9 */ /* 0x000fe40000000800 */
[----:B------:R-:W-:-:S04]  /*1370*/  UIADD3 UR4, UR4, 0x7f, URZ ;  /* 0x0000007f04047890 */ /* 0x000fc8000fffe03f */
[----:B------:R-:W-:-:S04]  /*1380*/  USHF.R.S32.HI UR5, URZ, 0x1f, UR4 ;  /* 0x0000001f3f057899 */ /* 0x000fc80008011404 */
[----:B------:R-:W-:-:S04]  /*1390*/  ULEA.HI UR5, UR5, UR4, URZ, 0x7 ;  /* 0x0000000405057291 */ /* 0x000fc8000f8f383f */
[----:B------:R-:W-:Y:S01]  /*13a0*/  USHF.R.S32.HI UR37, URZ, 0x7, UR5 ;  /* 0x000000073f257899 */ /* 0x000fe20008011405 */
[----:B------:R-:W-:Y:S11]  /*13b0*/  @!P3 BRA `(.L_x_16) ;  /* 0x0000009400d8b947 */ /* 0x000ff60003800000 */
[----:B------:R-:W-:-:S06]  /*13c0*/  UISETP.GT.U32.AND UP1, UPT, UR14, 0x1, UPT ;  /* 0x000000010e00788c */ /* 0x000fcc000bf24070 */
[----:B------:R-:W-:-:S13]  /*13d0*/  PLOP3.LUT P0, PT, PT, PT, UP1, 0x80, 0x0 ;  /* 0x000000000000781c */ /* 0x000fda0003f0f018 */
[----:B------:R-:W-:Y:S05]  /*13e0*/  @P0 EXIT ;  /* 0x000000000000094d */ /* 0x000fea0003800000 */
.L_x_17:
[----:B------:R-:W-:-:S08]  /*13f0*/  NOP ;  /* 0x0000000000007918 */ /* 0x000fd00000000000 */
[----:B------:R-:W0:Y:S02]  /*1400*/  USETMAXREG.TRY_ALLOC.CTAPOOL UP1, 0xe8 ;  /* 0x000000e8000079c8 */ /* 0x000e240008020600 */
[----:B0-----:R-:W-:-:S13]  /*1410*/  PLOP3.LUT P0, PT, PT, PT, UP1, 0x80, 0x0 ;  /* 0x000000000000781c */ /* 0x001fda0003f0f018 */
[----:B------:R-:W-:Y:S05]  /*1420*/  @!P0 BRA `(.L_x_17) ;  /* 0xfffffffc00f08947 */ /* 0x000fea000383ffff */
[----:B------:R-:W-:-:S13]  /*1430*/  LOP3.LUT P0, RZ, R0, 0xff, RZ, 0xc0, !PT ;  /* 0x000000ff00ff7812 */ /* 0x000fda000780c0ff */
[----:B------:R-:W-:Y:S05]  /*1440*/  @!P0 EXIT ;  /* 0x000000000000894d */ /* 0x000fea0003800000 */
[----:B------:R-:W0:Y:S01]  /*1450*/  S2UR UR5, SR_CgaCtaId ;  /* 0x00000000000579c3 */ /* 0x000e220000008800 */
[----:B------:R-:W-:Y:S01]  /*1460*/  VIADD R5, R5, 0xffffffff ;  /* 0xffffffff05057836 */ /* 0x000fe20000000000 */
[CC--:B------:R-:W-:Y:S01]  /*1470*/  LEA.HI R0, R9.reuse, R4.reuse, RZ, 0x2 ;  /* 0x0000000409007211 */ /* 0x0c0fe200078f10ff */
[----:B------:R-:W-:Y:S01]  /*1480*/  UMOV UR43, 0x400 ;  /* 0x00000400002b7882 */ /* 0x000fe20000000000 */
[----:B------:R-:W-:Y:S01]  /*1490*/  LEA.HI R9, R9, R4, RZ, 0x5 ;  /* 0x0000000409097211 */ /* 0x000fe200078f28ff */
[----:B------:R-:W-:Y:S01]  /*14a0*/  USHF.R.U32.HI UR4, URZ, 0x1, UR37 ;  /* 0x000000013f047899 */ /* 0x000fe20008011625 */
[----:B------:R-:W-:Y:S01]  /*14b0*/  R2UR UR45, R5 ;  /* 0x00000000052d72ca */ /* 0x000fe200000e0000 */
[----:B------:R-:W-:Y:S01]  /*14c0*/  ULOP3.LUT UR44, UR37, 0x1, URZ, 0xc0, !UPT ;  /* 0x00000001252c7892 */ /* 0x000fe2000f8ec03f */
[--C-:B------:R-:W-:Y:S01]  /*14d0*/  SHF.R.S32.HI R154, RZ, 0x2, R0.reuse ;  /* 0x00000002ff9a7819 */ /* 0x100fe20000011400 */
[----:B------:R-:W-:Y:S01]  /*14e0*/  UISETP.LT.AND UP1, UPT, UR37, 0x1, UPT ;  /* 0x000000012500788c */ /* 0x000fe2000bf21270 */
[----:B------:R-:W-:Y:S01]  /*14f0*/  SHF.R.S32.HI R3, RZ, 0x1f, R0 ;  /* 0x0000001fff037819 */ /* 0x000fe20000011400 */
[----:B------:R-:W-:Y:S01]  /*1500*/  ULOP3.LUT UR4, UR4, 0x1, URZ, 0xc0, !UPT ;  /* 0x0000000104047892 */ /* 0x000fe2000f8ec03f */
[----:B------:R-:W-:Y:S01]  /*1510*/  SHF.R.S32.HI R9, RZ, 0x5, R9 ;  /* 0x00000005ff097819 */ /* 0x000fe20000011409 */
[----:B------:R-:W-:Y:S01]  /*1520*/  ULDC UR6, c[0x0][0x284] ;  /* 0x0000a10000067ab9 */ /* 0x000fe20000000800 */
[----:B------:R-:W-:Y:S01]  /*1530*/  LEA.HI R3, R3, R154, RZ, 0x3 ;  /* 0x0000009a03037211 */ /* 0x000fe200078f18ff */
[----:B------:R-:W-:Y:S01]  /*1540*/  USEL UR44, UR44, URZ, !UP0 ;  /* 0x0000003f2c2c7287 */ /* 0x000fe2000c000000 */
[----:B------:R-:W-:Y:S01]  /*1550*/  LOP3.LUT R153, R0, 0xfffffffc, RZ, 0xc0, !PT ;  /* 0xfffffffc00997812 */ /* 0x000fe200078ec0ff */
[----:B------:R-:W-:Y:S01]  /*1560*/  USEL UR47, UR37, 0x1, UP1 ;  /* 0x00000001252f7887 */ /* 0x000fe20008800000 */
[----:B------:R-:W-:Y:S01]  /*1570*/  LOP3.LUT R3, R3, 0xfffffff8, RZ, 0xc0, !PT ;  /* 0xfffffff803037812 */ /* 0x000fe200078ec0ff */
[----:B------:R-:W-:Y:S01]  /*1580*/  USHF.L.U32 UR45, UR45, 0x3, URZ ;  /* 0x000000032d2d7899 */ /* 0x000fe2000800063f */
[----:B------:R-:W-:Y:S01]  /*1590*/  ISETP.NE.AND P0, PT, R5, RZ, PT ;  /* 0x000000ff0500720c */ /* 0x000fe20003f05270 */
[----:B------:R-:W-:Y:S01]  /*15a0*/  UISETP.EQ.U32.AND UP0, UPT, UR4, 0x1, !UP0 ;  /* 0x000000010400788c */ /* 0x000fe2000c702070 */
[----:B------:R-:W-:Y:S01]  /*15b0*/  IMAD.IADD R153, R4, 0x1, -R153 ;  /* 0x0000000104997824 */ /* 0x000fe200078e0a99 */
[----:B------:R-:W-:Y:S01]  /*15c0*/  ULOP3.LUT UR36, UR42, 0x1, URZ, 0xfc, !UPT ;  /* 0x000000012a247892 */ /* 0x000fe2000f8efc3f */
[----:B------:R-:W-:Y:S01]  /*15d0*/  IMAD.IADD R154, R154, 0x1, -R3 ;  /* 0x000000019a9a7824 */ /* 0x000fe200078e0a03 */
[----:B0-----:R-:W-:Y:S01]  /*15e0*/  ULEA UR43, UR5, UR43, 0x18 ;  /* 0x0000002b052b7291 */ /* 0x001fe2000f8ec03f */
[----:B------:R-:W-:Y:S01]  /*15f0*/  IMAD.U32 R157, RZ, RZ, UR45 ;  /* 0x0000002dff9d7e24 */ /* 0x000fe2000f8e00ff */
[----:B------:R-:W-:Y:S01]  /*1600*/  SEL R170, RZ, 0x1, P0 ;  /* 0x00000001ffaa7807 */ /* 0x000fe20000000000 */
[--C-:B------:R-:W-:Y:S01]  /*1610*/  IMAD R161, R9, -0x10, -R154.reuse ;  /* 0xfffffff009a17824 */ /* 0x100fe200078e0a9a */
[----:B------:R-:W-:Y:S01]  /*1620*/  UIADD3 UR46, UR43, 0x30, URZ ;  /* 0x000000302b2e7890 */ /* 0x000fe2000fffe03f */
[--C-:B------:R-:W-:Y:S01]  /*1630*/  SHF.R.S32.HI R155, RZ, 0x1f, R154.reuse ;  /* 0x0000001fff9b7819 */ /* 0x100fe2000001149a */
[----:B------:R-:W-:Y:S01]  /*1640*/  UIADD3 UR47, -UR47, UR37, URZ ;  /* 0x000000252f2f7290 */ /* 0x000fe2000fffe13f */
[----:B------:R-:W-:Y:S01]  /*1650*/  LOP3.LUT R159, R157, 0x8, RZ, 0xc0, !PT ;  /* 0x000000089d9f7812 */ /* 0x000fe200078ec0ff */
[----:B------:R-:W-:Y:S01]  /*1660*/  VIADD R161, R161, UR6 ;  /* 0x00000006a1a17c36 */ /* 0x000fe20008000000 */
[----:B------:R-:W-:Y:S01]  /*1670*/  LOP3.LUT R157, R157, 0x8, RZ, 0xc, !PT ;  /* 0x000000089d9d7812 */ /* 0x000fe200078e0cff */
[----:B------:R-:W-:Y:S01]  /*1680*/  IMAD.U32 R156, RZ, RZ, UR46 ;  /* 0x0000002eff9c7e24 */ /* 0x000fe2000f8e00ff */
[----:B------:R-:W-:Y:S01]  /*1690*/  LOP3.LUT R159, R159, 0x18, RZ, 0x3c, !PT ;  /* 0x000000189f9f7812 */ /* 0x000fe200078e3cff */
[----:B------:R-:W-:Y:S01]  /*16a0*/  IMAD.WIDE R154, R9, 0x10, R154 ;  /* 0x00000010099a7825 */ /* 0x000fe200078e029a */
[----:B------:R-:W-:-:S03]  /*16b0*/  USEL UR48, URZ, 0x1, !UP0 ;  /* 0x000000013f307887 */ /* 0x000fc6000c000000 */
[----:B------:R-:W-:-:S09]  /*16c0*/  VIADD R158, R156, UR45 ;  /* 0x0000002d9c9e7c36 */ /* 0x000fd20008000000 */
.L_x_293:
[----:B------:R-:W-:Y:S01]  /*16d0*/  SHF.L.U32 R3, R170, 0x1f, RZ ;  /* 0x0000001faa037819 */ /* 0x000fe200000006ff */
[----:B------:R-:W-:Y:S02]  /*16e0*/  ULDC UR4, c[0x0][0x28c] ;  /* 0x0000a30000047ab9 */ /* 0x000fe40000000800 */
[----:B------:R-:W-:Y:S01]  /*16f0*/  ISETP.LT.AND P1, PT, RZ, UR4, PT ;  /* 0x00000004ff007c0c */ /* 0x000fe2000bf21270 */
[----:B------:R-:W0:Y:S02]  /*1700*/  SYNCS.PHASECHK.TRANS64.TRYWAIT P0, [R156+UR45], R3 ;  /* 0x000000039c0075a7 */ /* 0x000e24000800016d */
[----:B01234-:R-:W-:Y:S10]  /*1710*/  @!P0 BRA `(.L_x_18) ;  /* 0x000000a000fc8947 */ /* 0x01fff40003800000 */
.L_x_313:
[----:B------:R-:W-:Y:S05]  /*1720*/  @P1 BRA `(.L_x_19) ;  /* 0x0000000000401947 */ /* 0x000fea0003800000 */
[----:B------:R-:W-:Y:S01]  /*1730*/  MOV R0, 0x0 ;  /* 0x0000000000007802 */ /* 0x000fe20000000f00 */
[----:B------:R-:W-:Y:S01]  /*1740*/  ULDC.64 UR4, c[0x4][0x68] ;  /* 0x01001a0000047ab9 */ /* 0x000fe20000000a00 */
[----:B------:R-:W-:Y:S01]  /*1750*/  ULDC.64 UR6, c[0x4][0x8] ;  /* 0x0100020000067ab9 */ /* 0x000fe20000000a00 */
[----:B------:R-:W-:Y:S01]  /*1760*/  IMAD.U32 R4, RZ, RZ, UR4 ;  /* 0x00000004ff047e24 */ /* 0x000fe2000f8e00ff */
[----:B------:R1:W2:Y:S01]  /*1770*/  LDC.64 R14, c[0x4][R0] ;  /* 0x01000000000e7b82 */ /* 0x0002a20000000a00 */
[----:B------:R-:W-:Y:S01]  /*1780*/  IMAD.U32 R5, RZ, RZ, UR5 ;  /* 0x00000005ff057e24 */ /* 0x000fe2000f8e00ff */
[----:B------:R-:W-:Y:S01]  /*1790*/  ULDC.64 UR4, c[0x4][0x70] ;  /* 0x01001c0000047ab9 */ /* 0x000fe20000000a00 */
[----:B------:R-:W-:Y:S02]  /*17a0*/  IMAD.U32 R10, RZ, RZ, UR6 ;  /* 0x00000006ff0a7e24 */ /* 0x000fe4000f8e00ff */
[----:B------:R-:W-:Y:S02]  /*17b0*/  IMAD.U32 R6, RZ, RZ, UR4 ;  /* 0x00000004ff067e24 */ /* 0x000fe4000f8e00ff */
[----:B------:R-:W-:-:S02]  /*17c0*/  IMAD.U32 R7, RZ, RZ, UR5 ;  /* 0x00000005ff077e24 */ /* 0x000fc4000f8e00ff */
[----:B------:R-:W-:Y:S02]  /*17d0*/  IMAD.U32 R11, RZ, RZ, UR7 ;  /* 0x00000007ff0b7e24 */ /* 0x000fe4000f8e00ff */
[----:B------:R-:W-:Y:S02]  /*17e0*/  IMAD.MOV.U32 R8, RZ, RZ, 0x1e1 ;  /* 0x000001e1ff087424 */ /* 0x000fe400078e00ff */
[----:B------:R-:W-:Y:S02]  /*17f0*/  IMAD.MOV.U32 R12, RZ, RZ, 0x1 ;  /* 0x00000001ff0c7424 */ /* 0x000fe400078e00ff */
[----:B-1----:R-:W-:-:S07]  /*1800*/  IMAD.MOV.U32 R13, RZ, RZ, RZ ;  /* 0x000000ffff0d7224 */ /* 0x002fce00078e00ff */
[----:B------:R-:W-:-:S07]  /*1810*/  LEPC R20, `(.L_x_19) ;  /* 0x000000001014794e */ /* 0x000fce0000000000 */
[----:B0-2--5:R-:W-:Y:S05]  /*1820*/  CALL.ABS.NOINC R14 ;  /* 0x000000000e007343 */ /* 0x025fea0003c00000 */
.L_x_19:
[----:B------:R-:W-:-:S05]  /*1830*/  IMAD.U32 R0, RZ, RZ, UR36 ;  /* 0x00000024ff007e24 */ /* 0x000fca000f8e00ff */
[----:B------:R-:W-:-:S13]  /*1840*/  ISETP.NE.AND P0, PT, R0, 0x3, PT ;  /* 0x000000030000780c */ /* 0x000fda0003f05270 */
[----:B------:R-:W-:Y:S05]  /*1850*/  @!P0 BRA `(.L_x_20) ;  /* 0x0000000000048947 */ /* 0x000fea0003800000 */
[----:B------:R-:W-:Y:S01]  /*1860*/  BPT.TRAP 0x1 ;  /* 0x000000040000795c */ /* 0x000fe20000300000 */
.L_x_20:
[----:B0-----:R-:W-:Y:S02]  /*1870*/  IMAD.U32 R3, RZ, RZ, UR44 ;  /* 0x0000002cff037e24 */ /* 0x001fe4000f8e00ff */
[----:B------:R-:W-:-:S03]  /*1880*/  IMAD.U32 R0, RZ, RZ, UR48 ;  /* 0x00000030ff007e24 */ /* 0x000fc6000f8e00ff */
[----:B------:R-:W-:Y:S02]  /*1890*/  LEA R3, R3, UR43, 0x3 ;  /* 0x0000002b03037c11 */ /* 0x000fe4000f8e18ff */
[----:B------:R-:W-:-:S04]  /*18a0*/  SHF.L.U32 R0, R0, 0x1f, RZ ;  /* 0x0000001f00007819 */ /* 0x000fc800000006ff */
[----:B------:R0:W1:Y:S01]  /*18b0*/  SYNCS.PHASECHK.TRANS64.TRYWAIT P1, [R3+URZ], R0 ;  /* 0x00000000030075a7 */ /* 0x000062000802017f */
[----:B------:R-:W-:Y:S05]  /*18c0*/  @!P0 BRA `(.L_x_21) ;  /* 0x0000000000048947 */ /* 0x000fea0003800000 */
[----:B------:R-:W-:Y:S01]  /*18d0*/  BPT.TRAP 0x1 ;  /* 0x000000040000795c */ /* 0x000fe20000300000 */
.L_x_21:
[----:B------:R-:W-:-:S05]  /*18e0*/  IMAD.U32 R4, RZ, RZ, UR47 ;  /* 0x0000002fff047e24 */ /* 0x000fca000f8e00ff */
[----:B------:R-:W-:Y:S01]  /*18f0*/  ISETP.GE.AND P2, PT, R4, 0x1, PT ;  /* 0x000000010400780c */ /* 0x000fe20003f46270 */
[----:B-1----:R-:W-:-:S12]  /*1900*/  @P1 BRA `(.L_x_22) ;  /* 0x0000000000081947 */ /* 0x002fd80003800000 */
[----:B------:R-:W1:Y:S02]  /*1910*/  SYNCS.PHASECHK.TRANS64.TRYWAIT P1, [R3+URZ], R0 ;  /* 0x00000000030075a7 */ /* 0x000e64000802017f */
[----:B-1----:R-:W-:Y:S05]  /*1920*/  @!P1 BRA `(.L_x_23) ;  /* 0x000000a0008c9947 */ /* 0x002fea0003800000 */
.L_x_22:
[----:B------:R-:W-:Y:S05]  /*1930*/  WARPSYNC.ALL ;  /* 0x0000000000007948 */ /* 0x000fea0003800000 */
[----:B------:R-:W-:Y:S01]  /*1940*/  UIADD3 UR4, UR43, 0x100, URZ ;  /* 0x000001002b047890 */ /* 0x000fe2000fffe03f */
[----:B------:R-:W-:Y:S01]  /*1950*/  WARPGROUP.ARRIVE ;  /* 0x00000000000079c5 */ /* 0x000fe20000000000 */
[----:B------:R-:W-:Y:S02]  /*1960*/  UIADD3 UR5, UR43, 0x8100, URZ ;  /* 0x000081002b057890 */ /* 0x000fe4000fffe03f */
[----:B------:R-:W-:Y:S02]  /*1970*/  USHF.R.U32.HI UR4, URZ, 0x4, UR4 ;  /* 0x000000043f047899 */ /* 0x000fe40008011604 */
[----:B------:R-:W-:-:S02]  /*1980*/  USHF.R.U32.HI UR5, URZ, 0x4, UR5 ;  /* 0x000000043f057899 */ /* 0x000fc40008011605 */
[----:B------:R-:W-:Y:S02]  /*1990*/  ULOP3.LUT UR4, UR4, 0x3fff, URZ, 0xc0, !UPT ;  /* 0x00003fff04047892 */ /* 0x000fe4000f8ec03f */
[----:B------:R-:W-:Y:S02]  /*19a0*/  ULOP3.LUT UR5, UR5, 0x3fff, URZ, 0xc0, !UPT ;  /* 0x00003fff05057892 */ /* 0x000fe4000f8ec03f */
[----:B------:R-:W-:Y:S02]  /*19b0*/  ULOP3.LUT UR4, UR4, 0x10000, URZ, 0xfc, !UPT ;  /* 0x0001000004047892 */ /* 0x000fe4000f8efc3f */
[----:B------:R-:W-:Y:S02]  /*19c0*/  ULOP3.LUT UR5, UR5, 0x10000, URZ, 0xfc, !UPT ;  /* 0x0001000005057892 */ /* 0x000fe4000f8efc3f */
[----:B------:R-:W-:Y:S02]  /*19d0*/  ULEA UR7, UR44, UR4, 0xa ;  /* 0x000000042c077291 */ /* 0x000fe4000f8e503f */
[----:B------:R-:W-:Y:S01]  /*19e0*/  ULEA UR6, UR44, UR5, 0xc ;  /* 0x000000052c067291 */ /* 0x000fe2000f8e603f */
[----:B------:R-:W-:Y:S01]  /*19f0*/  UMOV UR9, 0x40000040 ;  /* 0x4000004000097882 */ /* 0x000fe20000000000 */
[----:B------:R-:W-:-:S03]  /*1a00*/  UMOV UR11, 0x40000040 ;  /* 0x40000040000b7882 */ /* 0x000fc60000000000 */
[----:B------:R-:W-:Y:S02]  /*1a10*/  UMOV UR8, UR7 ;  /* 0x0000000700087c82 */ /* 0x000fe40008000000 */
[----:B------:R-:W-:Y:S02]  /*1a20*/  UMOV UR10, UR6 ;  /* 0x00000006000a7c82 */ /* 0x000fe40008000000 */
[----:B------:R-:W-:Y:S01]  /*1a30*/  HGMMA.64x256x16.F32 R24, gdesc[UR8], RZ, !UPT, gsb0 ;  /* 0x03e00000081879f0 */ /* 0x000fe2000c0008ff */
[----:B------:R-:W-:Y:S02]  /*1a40*/  UIADD3 UR8, UR7, 0x2, URZ ;  /* 0x0000000207087890 */ /* 0x000fe4000fffe03f */
[----:B------:R-:W-:Y:S01]  /*1a50*/  UIADD3 UR10, UR6, 0x2, URZ ;  /* 0x00000002060a7890 */ /* 0x000fe2000fffe03f */
[----:B------:R-:W-:Y:S01]  /*1a60*/  UMOV UR9, 0x40000040 ;  /* 0x4000004000097882 */ /* 0x000fe20000000000 */
[----:B------:R-:W-:Y:S01]  /*1a70*/  UMOV UR11, 0x40000040 ;  /* 0x40000040000b7882 */ /* 0x000fe20000000000 */
[----:B------:R-:W-:-:S02]  /*1a80*/  WARPGROUP.DEPBAR.LE gsb0, 0x0 ;  /* 0x00008000000079c5 */ /* 0x000fc40000010000 */
[----:B------:R-:W-:-:S15]  /*1a90*/  WARPGROUP.ARRIVE ;  /* 0x00000000000079c5 */ /* 0x000fde0000000000 */
[----:B------:R-:W-:-:S05]  /*1aa0*/  NOP ;  /* 0x0000000000007918 */ /* 0x000fca0000000000 */
[----:B------:R-:W-:Y:S01]  /*1ab0*/  HGMMA.64x256x16.F32 R24, gdesc[UR8], R24, gsb0 ;  /* 0x03e00000081879f0 */ /* 0x000fe20008000818 */
[----:B------:R-:W-:Y:S02]  /*1ac0*/  UIADD3 UR8, UR7, 0x4, URZ ;  /* 0x0000000407087890 */ /* 0x000fe4000fffe03f */
[----:B------:R-:W-:Y:S01]  /*1ad0*/  UIADD3 UR10, UR6, 0x4, URZ ;  /* 0x00000004060a7890 */ /* 0x000fe2000fffe03f */
[----:B------:R-:W-:Y:S01]  /*1ae0*/  UMOV UR9, 0x40000040 ;  /* 0x4000004000097882 */ /* 0x000fe20000000000 */
[----:B------:R-:W-:Y:S01]  /*1af0*/  UMOV UR11, 0x40000040 ;  /* 0x40000040000b7882 */ /* 0x000fe20000000000 */
[----:B------:R-:W-:Y:S02]  /*1b00*/  WARPGROUP.DEPBAR.LE gsb0, 0x0 ;  /* 0x00008000000079c5 */ /* 0x000fe40000010000 */
        /* <DEDUP_REMOVED lines=42> */
[----:B------:R-:W-:Y:S03]  /*1db0*/  HGMMA.64x256x16.F32 R24, gdesc[UR8], R24, gsb0 ;  /* 0x03e00000081879f0 */ /* 0x000fe60008000818 */
[----:B------:R-:W-:Y:S02]  /*1dc0*/  WARPGROUP.DEPBAR.LE gsb0, 0x0 ;  /* 0x00008000000079c5 */ /* 0x000fe40000010000 */
[----:B------:R-:W-:Y:S05]  /*1dd0*/  @!P2 BRA `(.L_x_24) ;  /* 0x0000000400a4a947 */ /* 0x000fea0003800000 */
[----:B------:R-:W-:Y:S01]  /*1de0*/  UIADD3 UR6, UR44, 0x1, URZ ;  /* 0x000000012c067890 */ /* 0x000fe2000fffe03f */
[----:B01----:R-:W-:Y:S02]  /*1df0*/  IMAD.U32 R0, RZ, RZ, UR47 ;  /* 0x0000002fff007e24 */ /* 0x003fe4000f8e00ff */
[----:B------:R-:W-:Y:S01]  /*1e00*/  IMAD.U32 R3, RZ, RZ, UR44 ;  /* 0x0000002cff037e24 */ /* 0x000fe2000f8e00ff */
[----:B------:R-:W-:-:S04]  /*1e10*/  UISETP.NE.AND UP0, UPT, UR6, 0x2, UPT ;  /* 0x000000020600788c */ /* 0x000fc8000bf05270 */
[----:B------:R-:W-:Y:S02]  /*1e20*/  USEL UR7, URZ, 0x1, UP0 ;  /* 0x000000013f077887 */ /* 0x000fe40008000000 */
[----:B------:R-:W-:Y:S02]  /*1e30*/  USEL UR6, UR6, URZ, UP0 ;  /* 0x0000003f06067287 */ /* 0x000fe40008000000 */
[----:B------:R-:W-:-:S06]  /*1e40*/  ULOP3.LUT UR7, UR48, UR7, URZ, 0x3c, !UPT ;  /* 0x0000000730077292 */ /* 0x000fcc000f8e3c3f */
[----:B------:R-:W-:-:S07]  /*1e50*/  IMAD.U32 R6, RZ, RZ, UR7 ;  /* 0x00000007ff067e24 */ /* 0x000fce000f8e00ff */
.L_x_31:
[----:B------:R-:W-:Y:S05]  /*1e60*/  @!P0 BRA `(.L_x_25) ;  /* 0x0000000000048947 */ /* 0x000fea0003800000 */
[----:B------:R-:W-:Y:S01]  /*1e70*/  BPT.TRAP 0x1 ;  /* 0x000000040000795c */ /* 0x000fe20000300000 */
.L_x_25:
[----:B------:R-:W-:Y:S01]  /*1e80*/  ULEA UR7, UR6, UR43, 0x3 ;  /* 0x0000002b06077291 */ /* 0x000fe2000f8e183f */
[----:B------:R-:W-:-:S08]  /*1e90*/  SHF.L.U32 R4, R6, 0x1f, RZ ;  /* 0x0000001f06047819 */ /* 0x000fd000000006ff */
[----:B------:R0:W1:Y:S01]  /*1ea0*/  SYNCS.PHASECHK.TRANS64.TRYWAIT P1, [UR7], R4 ;  /* 0x00000004ff0075a7 */ /* 0x0000620008020147 */
[----:B------:R-:W-:Y:S05]  /*1eb0*/  @!P0 BRA `(.L_x_26) ;  /* 0x0000000000048947 */ /* 0x000fea0003800000 */
[----:B------:R-:W-:Y:S01]  /*1ec0*/  BPT.TRAP 0x1 ;  /* 0x000000040000795c */ /* 0x000fe20000300000 */
.L_x_26:
[----:B-1----:R-:W-:Y:S05]  /*1ed0*/  @P1 BRA `(.L_x_27) ;  /* 0x0000000000081947 */ /* 0x002fea0003800000 */
[----:B------:R-:W1:Y:S02]  /*1ee0*/  SYNCS.PHASECHK.TRANS64.TRYWAIT P1, [UR7], R4 ;  /* 0x00000004ff0075a7 */ /* 0x000e640008020147 */
[----:B-1----:R-:W-:Y:S05]  /*1ef0*/  @!P1 BRA `(.L_x_28) ;  /* 0x0000009c002c9947 */ /* 0x002fea0003800000 */
.L_x_27:
[----:B------:R-:W-:Y:S01]  /*1f00*/  ULEA UR12, UR6, UR4, 0xa ;  /* 0x00000004060c7291 */ /* 0x000fe2000f8e503f */
[----:B------:R-:W-:Y:S01]  /*1f10*/  WARPGROUP.ARRIVE ;  /* 0x00000000000079c5 */ /* 0x000fe20000000000 */
[----:B------:R-:W-:Y:S01]  /*1f20*/  ULEA UR7, UR6, UR5, 0xc ;  /* 0x0000000506077291 */ /* 0x000fe2000f8e603f */
[----:B------:R-:W-:Y:S01]  /*1f30*/  UMOV UR9, 0x40000040 ;  /* 0x4000004000097882 */ /* 0x000fe20000000000 */
[----:B------:R-:W-:-:S03]  /*1f40*/  UMOV UR11, 0x40000040 ;  /* 0x40000040000b7882 */ /* 0x000fc60000000000 */
[----:B------:R-:W-:Y:S02]  /*1f50*/  UMOV UR8, UR12 ;  /* 0x0000000c00087c82 */ /* 0x000fe40008000000 */
[----:B------:R-:W-:Y:S02]  /*1f60*/  UMOV UR10, UR7 ;  /* 0x00000007000a7c82 */ /* 0x000fe40008000000 */
[----:B------:R-:W-:Y:S01]  /*1f70*/  HGMMA.64x256x16.F32 R24, gdesc[UR8], R24, gsb0 ;  /* 0x03e00000081879f0 */ /* 0x000fe20008000818 */
        /* <DEDUP_REMOVED lines=58> */
[----:B------:R-:W-:Y:S01]  /*2320*/  BPT.TRAP 0x1 ;  /* 0x000000040000795c */ /* 0x000fe20000300000 */
.L_x_29:
[----:B------:R-:W-:Y:S01]  /*2330*/  ISETP.NE.AND P1, PT, R160, RZ, PT ;  /* 0x000000ffa000720c */ /* 0x000fe20003f25270 */
[----:B------:R-:W-:-:S12]  /*2340*/  UISETP.GT.U32.AND UP0, UPT, UR42, 0x1, UPT ;  /* 0x000000012a00788c */ /* 0x000fd8000bf04070 */
[----:B01----:R-:W-:-:S05]  /*2350*/  @P1 LEA R4, R3, UR43, 0x3 ;  /* 0x0000002b03041c11 */ /* 0x003fca000f8e18ff */
[----:B------:R-:W-:-:S05]  /*2360*/  @P1 VIADD R5, R4, 0x10 ;  /* 0x0000001004051836 */ /* 0x000fca0000000000 */
[----:B------:R-:W-:-:S04]  /*2370*/  @P1 PRMT R5, R152, 0x654, R5 ;  /* 0x0000065498051816 */ /* 0x000fc80000000005 */
[----:B------:R0:W-:Y:S01]  /*2380*/  @P1 SYNCS.ARRIVE.TRANS64.RED.A1T0 RZ, [R5+URZ], RZ ;  /* 0x000000ff05ff19a7 */ /* 0x0001e2000810043f */
[----:B------:R-:W-:-:S13]  /*2390*/  PLOP3.LUT P1, PT, PT, PT, UP0, 0x80, 0x0 ;  /* 0x000000000000781c */ /* 0x000fda0003f2f008 */
[----:B0-----:R-:W-:Y:S05]  /*23a0*/  @P1 BRA `(.L_x_30) ;  /* 0x0000000000041947 */ /* 0x001fea0003800000 */
[----:B------:R-:W-:Y:S01]  /*23b0*/  BPT.TRAP 0x1 ;  /* 0x000000040000795c */ /* 0x000fe20000300000 */
.L_x_30:
[----:B------:R-:W-:Y:S01]  /*23c0*/  UIADD3 UR6, UR6, 0x1, URZ ;  /* 0x0000000106067890 */ /* 0x000fe2000fffe03f */
[C---:B------:R-:W-:Y:S01]  /*23d0*/  ISETP.GT.AND P2, PT, R0.reuse, 0x1, PT ;  /* 0x000000010000780c */ /* 0x040fe20003f44270 */
[----:B------:R-:W-:Y:S02]  /*23e0*/  VIADD R3, R3, 0x1 ;  /* 0x0000000103037836 */ /* 0x000fe40000000000 */
[----:B------:R-:W-:Y:S01]  /*23f0*/  UISETP.NE.AND UP0, UPT, UR6, 0x2, UPT ;  /* 0x000000020600788c */ /* 0x000fe2000bf05270 */
[----:B------:R-:W-:Y:S02]  /*2400*/  VIADD R0, R0, 0xffffffff ;  /* 0xffffffff00007836 */ /* 0x000fe40000000000 */
[C---:B------:R-:W-:Y:S01]  /*2410*/  ISETP.NE.AND P1, PT, R3.reuse, 0x2, PT ;  /* 0x000000020300780c */ /* 0x040fe20003f25270 */
[----:B------:R-:W-:Y:S02]  /*2420*/  USEL UR7, URZ, 0x1, UP0 ;  /* 0x000000013f077887 */ /* 0x000fe40008000000 */
[----:B------:R-:W-:Y:S01]  /*2430*/  USEL UR6, UR6, URZ, UP0 ;  /* 0x0000003f06067287 */ /* 0x000fe20008000000 */
[----:B------:R-:W-:-:S03]  /*2440*/  SEL R3, R3, RZ, P1 ;  /* 0x000000ff03037207 */ /* 0x000fc60000800000 */
[----:B------:R-:W-:Y:S01]  /*2450*/  LOP3.LUT R6, R6, UR7, RZ, 0x3c, !PT ;  /* 0x0000000706067c12 */ /* 0x000fe2000f8e3cff */
[----:B------:R-:W-:Y:S07]  /*2460*/  @P2 BRA `(.L_x_31) ;  /* 0xfffffff8007c2947 */ /* 0x000fee000383ffff */
.L_x_24:
[----:B------:R-:W-:Y:S01]  /*2470*/  ULDC UR4, c[0x0][0x28c] ;  /* 0x0000a30000047ab9 */ /* 0x000fe20000000800 */
[----:B------:R2:W-:Y:S01]  /*2480*/  SYNCS.ARRIVE.TRANS64.A1T0 RZ, [R157+UR46], RZ ;  /* 0x000000ff9dff79a7 */ /* 0x0005e2000810002e */
[----:B------:R-:W-:-:S06]  /*2490*/  UISETP.GE.AND UP0, UPT, UR4, 0x1, UPT ;  /* 0x000000010400788c */ /* 0x000fcc000bf06270 */
[----:B------:R-:W-:-:S13]  /*24a0*/  PLOP3.LUT P1, PT, PT, PT, UP0, 0x80, 0x0 ;  /* 0x000000000000781c */ /* 0x000fda0003f2f008 */
[----:B--2---:R-:W-:Y:S05]  /*24b0*/  @!P1 BRA `(.L_x_32) ;  /* 0x0000000000409947 */ /* 0x004fea0003800000 */
[----:B------:R-:W-:Y:S05]  /*24c0*/  @!P0 BRA `(.L_x_33) ;  /* 0x0000000000048947 */ /* 0x000fea0003800000 */
[----:B------:R-:W-:Y:S01]  /*24d0*/  BPT.TRAP 0x1 ;  /* 0x000000040000795c */ /* 0x000fe20000300000 */
.L_x_33:
[----:B------:R-:W-:Y:S01]  /*24e0*/  ISETP.NE.AND P0, PT, R160, RZ, PT ;  /* 0x000000ffa000720c */ /* 0x000fe20003f05270 */
[----:B01----:R-:W-:-:S12]  /*24f0*/  IMAD.U32 R3, RZ, RZ, UR43 ;  /* 0x0000002bff037e24 */ /* 0x003fd8000f8e00ff */
[----:B------:R-:W-:-:S05]  /*2500*/  VOTEU.ANY UP0, P0 ;  /* 0x00000000003f7886 */ /* 0x000fca0000000100 */
[----:B------:R-:W-:Y:S02]  /*2510*/  @UP0 UIADD3 UR5, UR47, UR44, URZ ;  /* 0x0000002c2f050290 */ /* 0x000fe4000fffe03f */
[----:B------:R-:W-:-:S04]  /*2520*/  UISETP.GT.U32.AND UP0, UPT, UR42, 0x1, UPT ;  /* 0x000000012a00788c */ /* 0x000fc8000bf04070 */
[----:B------:R-:W-:-:S04]  /*2530*/  IMAD.U32 R0, RZ, RZ, UR5 ;  /* 0x00000005ff007e24 */ /* 0x000fc8000f8e00ff */
[----:B------:R-:W-:-:S05]  /*2540*/  @P0 IMAD.SHL.U32 R0, R0, 0x8, RZ ;  /* 0x0000000800000824 */ /* 0x000fca00078e00ff */
[----:B------:R-:W-:-:S04]  /*2550*/  @P0 LOP3.LUT R0, R0, 0x8, RZ, 0xc0, !PT ;  /* 0x0000000800000812 */ /* 0x000fc800078ec0ff */
[----:B------:R-:W-:-:S04]  /*2560*/  @P0 IADD3 R3, R3, 0x10, R0 ;  /* 0x0000001003030810 */ /* 0x000fc80007ffe000 */
[----:B------:R-:W-:-:S04]  /*2570*/  @P0 PRMT R3, R152, 0x654, R3 ;  /* 0x0000065498030816 */ /* 0x000fc80000000003 */
[----:B------:R2:W-:Y:S01]  /*2580*/  @P0 SYNCS.ARRIVE.TRANS64.RED.A1T0 RZ, [R3+URZ], RZ ;  /* 0x000000ff03ff09a7 */ /* 0x0005e2000810043f */
[----:B------:R-:W-:-:S13]  /*2590*/  PLOP3.LUT P0, PT, PT, PT, UP0, 0x80, 0x0 ;  /* 0x000000000000781c */ /* 0x000fda0003f0f008 */
[----:B--2---:R-:W-:Y:S05]  /*25a0*/  @P0 BRA `(.L_x_32) ;  /* 0x0000000000040947 */ /* 0x004fea0003800000 */
[----:B------:R-:W-:Y:S01]  /*25b0*/  BPT.TRAP 0x1 ;  /* 0x000000040000795c */ /* 0x000fe20000300000 */
.L_x_32:
[----:B01----:R-:W-:Y:S01]  /*25c0*/  SHF.L.U32 R3, R170, 0x1f, RZ ;  /* 0x0000001faa037819 */ /* 0x003fe200000006ff */
[----:B------:R-:W-:Y:S01]  /*25d0*/  ULEA UR6, UR37, UR44, 0x1 ;  /* 0x0000002c25067291 */ /* 0x000fe2000f8e083f */
[----:B------:R-:W0:Y:S01]  /*25e0*/  LDC R6, c[0x0][0x288] ;  /* 0x0000a200ff067b82 */ /* 0x000e220000000800 */
[----:B------:R-:W-:Y:S01]  /*25f0*/  UIADD3 UR4, UR4, 0xfe, URZ ;  /* 0x000000fe04047890 */ /* 0x000fe2000fffe03f */
[----:B------:R-:W-:Y:S01]  /*2600*/  IMAD.SHL.U32 R8, R153, 0x2, RZ ;  /* 0x0000000299087824 */ /* 0x000fe200078e00ff */
[----:B------:R-:W-:Y:S02]  /*2610*/  USHF.R.U32.HI UR5, URZ, 0x1, UR6 ;  /* 0x000000013f057899 */ /* 0x000fe40008011606 */
[----:B------:R-:W-:Y:S02]  /*2620*/  UISETP.GT.U32.AND UP0, UPT, UR6, 0x1, UPT ;  /* 0x000000010600788c */ /* 0x000fe4000bf04070 */
[----:B------:R-:W-:Y:S01]  /*2630*/  ULOP3.LUT UR5, UR5, 0x1, URZ, 0xc0, !UPT ;  /* 0x0000000105057892 */ /* 0x000fe2000f8ec03f */
[----:B------:R-:W1:Y:S01]  /*2640*/  SYNCS.PHASECHK.TRANS64.TRYWAIT P0, [R156+UR45+0x10], R3 ;  /* 0x000010039c0075a7 */ /* 0x000e62000800016d */
[----:B------:R-:W-:Y:S01]  /*2650*/  UISETP.LT.U32.AND UP0, UPT, UR4, 0xff, UP0 ;  /* 0x000000ff0400788c */ /* 0x000fe20008701070 */
[----:B------:R-:W-:Y:S01]  /*2660*/  SHF.R.S32.HI R9, RZ, 0x1f, R8 ;  /* 0x0000001fff097819 */ /* 0x000fe20000011408 */
[----:B------:R-:W-:-:S02]  /*2670*/  UISETP.NE.U32.AND UP1, UPT, UR5, 0x1, UPT ;  /* 0x000000010500788c */ /* 0x000fc4000bf25070 */
[----:B------:R-:W-:Y:S02]  /*2680*/  USEL UR5, URZ, 0x1, !UP0 ;  /* 0x000000013f057887 */ /* 0x000fe4000c000000 */
[----:B------:R-:W-:-:S04]  /*2690*/  UISETP.GT.U32.AND UP1, UPT, UR4, 0xfe, !UP1 ;  /* 0x000000fe0400788c */ /* 0x000fc8000cf24070 */
[----:B------:R-:W-:-:S04]  /*26a0*/  USEL UR4, URZ, 0x1, !UP1 ;  /* 0x000000013f047887 */ /* 0x000fc8000c800000 */
[----:B------:R-:W-:Y:S01]  /*26b0*/  ULOP3.LUT UR48, UR4, UR48, UR5, 0x96, !UPT ;  /* 0x0000003004307292 */ /* 0x000fe2000f8e9605 */
[----:B01----:R-:W-:Y:S11]  /*26c0*/  @!P0 BRA `(.L_x_34) ;  /* 0x0000009400508947 */ /* 0x003ff60003800000 */
.L_x_314:
[----:B------:R-:W-:Y:S01]  /*26d0*/  IMAD.SHL.U32 R4, R18, 0x40, RZ ;  /* 0x0000004012047824 */ /* 0x000fe200078e00ff */
[----:B------:R-:W-:Y:S01]  /*26e0*/  ULDC UR6, c[0x0][0x284] ;  /* 0x0000a10000067ab9 */ /* 0x000fe20000000800 */
[----:B------:R-:W-:Y:S01]  /*26f0*/  IMAD.SHL.U32 R12, R2, 0x100, RZ ;  /* 0x00000100020c7824 */ /* 0x000fe200078e00ff */
[----:B------:R-:W-:Y:S01]  /*2700*/  SHF.R.S32.HI R7, RZ, 0x1f, R19 ;  /* 0x0000001fff077819 */ /* 0x000fe20000011413 */
[----:B------:R-:W-:Y:S01]  /*2710*/  ULDC.64 UR4, c[0x0][0x5d0] ;  /* 0x0001740000047ab9 */ /* 0x000fe20000000a00 */
[----:B------:R-:W-:Y:S01]  /*2720*/  ISETP.GE.AND P0, PT, R4, UR6, PT ;  /* 0x0000000604007c0c */ /* 0x000fe2000bf06270 */
[----:B0-----:R-:W-:Y:S01]  /*2730*/  IMAD.WIDE.U32 R2, R19, UR4, R8 ;  /* 0x0000000413027c25 */ /* 0x001fe2000f8e0008 */
[----:B------:R-:W-:Y:S01]  /*2740*/  SHF.R.S32.HI R13, RZ, 0x1f, R12 ;  /* 0x0000001fff0d7819 */ /* 0x000fe2000001140c */
[----:B------:R-:W-:Y:S01]  /*2750*/  ULOP3.LUT UR44, UR44, 0x1, URZ, 0xc0, !UPT ;  /* 0x000000012c2c7892 */ /* 0x000fe2000f8ec03f */
[C---:B------:R-:W-:Y:S01]  /*2760*/  ISETP.GE.OR P0, PT, R12.reuse, R6, P0 ;  /* 0x000000060c00720c */ /* 0x040fe20000706670 */
[----:B------:R-:W-:Y:S01]  /*2770*/  IMAD R0, R7, UR4, RZ ;  /* 0x0000000407007c24 */ /* 0x000fe2000f8e02ff */
[----:B------:R-:W-:-:S03]  /*2780*/  IADD3 R2, P1, R12, R2, RZ ;  /* 0x000000020c027210 */ /* 0x000fc60007f3e0ff */
[----:B------:R-:W-:-:S05]  /*2790*/  IMAD R5, R19, UR5, R0 ;  /* 0x0000000513057c24 */ /* 0x000fca000f8e0200 */
[----:B------:R-:W-:-:S03]  /*27a0*/  IADD3.X R3, R13, R3, R5, P1, !PT ;  /* 0x000000030d037210 */ /* 0x000fc60000ffe405 */
[----:B------:R-:W-:Y:S05]  /*27b0*/  @P0 BRA `(.L_x_35) ;  /* 0x0000007c00040947 */ /* 0x000fea0003800000 */
[----:B------:R-:W0:Y:S01]  /*27c0*/  LDC.64 R10, c[0x0][0x5c8] ;  /* 0x00017200ff0a7b82 */ /* 0x000e220000000a00 */
[----:B-----5:R-:W-:Y:S01]  /*27d0*/  FSETP.NEU.AND P0, PT, R22, RZ, PT ;  /* 0x000000ff1600720b */ /* 0x020fe20003f0d000 */
[----:B------:R-:W-:Y:S01]  /*27e0*/  IMAD R5, R153, -0x2, R6 ;  /* 0xfffffffe99057824 */ /* 0x000fe200078e0206 */
[----:B------:R-:W-:Y:S01]  /*27f0*/  BSSY B0, `(.L_x_35) ;  /* 0x00007bd000007945 */ /* 0x000fe20003800000 */
[----:B------:R-:W-:-:S04]  /*2800*/  IMAD.WIDE R162, R18, 0x40, R154 ;  /* 0x0000004012a27825 */ /* 0x000fc800078e029a */
[----:B------:R-:W-:Y:S02]  /*2810*/  IMAD.IADD R0, R5, 0x1, -R12 ;  /* 0x0000000105007824 */ /* 0x000fe400078e0a0c */
[----:B------:R-:W-:-:S03]  /*2820*/  IMAD.IADD R4, R161, 0x1, -R4 ;  /* 0x00000001a1047824 */ /* 0x000fc600078e0a04 */
[----:B------:R-:W-:-:S04]  /*2830*/  ISETP.GT.AND P2, PT, R0, RZ, PT ;  /* 0x000000ff0000720c */ /* 0x000fc80003f44270 */
[----:B------:R-:W-:Y:S01]  /*2840*/  ISETP.GT.AND P1, PT, R4, RZ, P2 ;  /* 0x000000ff0400720c */ /* 0x000fe20001724270 */
[-C--:B0-----:R-:W-:Y:S02]  /*2850*/  IMAD R5, R163, R10.reuse, RZ ;  /* 0x0000000aa3057224 */ /* 0x081fe400078e02ff */
[----:B------:R-:W-:-:S04]  /*2860*/  IMAD.WIDE.U32 R172, R162, R10, R2 ;  /* 0x0000000aa2ac7225 */ /* 0x000fc800078e0002 */
[----:B------:R-:W-:-:S04]  /*2870*/  IMAD R5, R162, R11, R5 ;  /* 0x0000000ba2057224 */ /* 0x000fc800078e0205 */
[----:B------:R-:W-:Y:S01]  /*2880*/  IMAD.IADD R175, R173, 0x1, R5 ;  /* 0x00000001adaf7824 */ /* 0x000fe200078e0205 */
[----:B------:R-:W-:Y:S06]  /*2890*/  @!P0 BRA `(.L_x_36) ;  /* 0x0000005400a08947 */ /* 0x000fec0003800000 */
[----:B------:R-:W0:Y:S01]  /*28a0*/  LDC.64 R20, c[0x0][0x5b8] ;  /* 0x00016e00ff147b82 */ /* 0x000e220000000a00 */
[----:B------:R-:W-:-:S07]  /*28b0*/  ULDC.64 UR4, c[0x0][0x5c0] ;  /* 0x0001700000047ab9 */ /* 0x000fce0000000a00 */
[----:B------:R-:W1:Y:S08]  /*28c0*/  LDC.64 R166, c[0x0][0x5b0] ;  /* 0x00016c00ffa67b82 */ /* 0x000e700000000a00 */
[----:B------:R-:W2:Y:S01]  /*28d0*/  LDC.64 R14, c[0x0][0x5a8] ;  /* 0x00016a00ff0e7b82 */ /* 0x000ea20000000a00 */
[-C--:B0-----:R-:W-:Y:S02]  /*28e0*/  IMAD R6, R7, R20.reuse, RZ ;  /* 0x0000001407067224 */ /* 0x081fe400078e02ff */
[----:B------:R-:W-:-:S04]  /*28f0*/  IMAD.WIDE.U32 R2, R19, R20, R8 ;  /* 0x0000001413027225 */ /* 0x000fc800078e0008 */
[----:B------:R-:W-:Y:S01]  /*2900*/  IMAD R171, R19, R21, R6 ;  /* 0x0000001513ab7224 */ /* 0x000fe200078e0206 */
[----:B------:R-:W-:Y:S01]  /*2910*/  IADD3 R164, P0, R12, R2, RZ ;  /* 0x000000020ca47210 */ /* 0x000fe20007f1e0ff */
[----:B-1----:R-:W-:-:S03]  /*2920*/  IMAD R2, R163, R166, RZ ;  /* 0x000000a6a3027224 */ /* 0x002fc600078e02ff */
[----:B------:R-:W-:Y:S01]  /*2930*/  IADD3.X R165, R13, R3, R171, P0, !PT ;  /* 0x000000030da57210 */ /* 0x000fe200007fe4ab */
[C---:B------:R-:W-:Y:S02]  /*2940*/  IMAD R173, R162.reuse, R167, R2 ;  /* 0x000000a7a2ad7224 */ /* 0x040fe400078e0202 */
[----:B------:R-:W-:-:S04]  /*2950*/  IMAD.WIDE.U32 R2, R162, R166, R164 ;  /* 0x000000a6a2027225 */ /* 0x000fc800078e00a4 */
[----:B------:R-:W-:Y:S01]  /*2960*/  IMAD.IADD R3, R3, 0x1, R173 ;  /* 0x0000000103037824 */ /* 0x000fe200078e02ad */
[----:B--2---:R-:W-:-:S04]  /*2970*/  LEA R6, P0, R2, R14, 0x1 ;  /* 0x0000000e02067211 */ /* 0x004fc800078008ff */
[----:B------:R-:W-:-:S05]  /*2980*/  LEA.HI.X R7, R2, R15, R3, 0x1, P0 ;  /* 0x0000000f02077211 */ /* 0x000fca00000f0c03 */
[----:B------:R0:W2:Y:S01]  /*2990*/  @P1 LDG.E.LTC128B.U16 R5, desc[UR50][R6.64] ;  /* 0x0000003206051981 */ /* 0x0000a2000c1e1520 */
[----:B------:R-:W-:Y:S01]  /*29a0*/  IMAD.WIDE.U32 R2, R162, R166, R12 ;  /* 0x000000a6a2027225 */ /* 0x000fe200078e000c */
[----:B------:R-:W-:Y:S02]  /*29b0*/  BSSY B1, `(.L_x_37) ;  /* 0x0000014000017945 */ /* 0x000fe40003800000 */
[----:B------:R-:W-:-:S04]  /*29c0*/  IADD3 R168, P0, R8, R2, RZ ;  /* 0x0000000208a87210 */ /* 0x000fc80007f1e0ff */
[----:B------:R-:W-:Y:S02]  /*29d0*/  IADD3.X R169, R9, R173, R3, P0, !PT ;  /* 0x000000ad09a97210 */ /* 0x000fe400007fe403 */
[----:B------:R-:W-:Y:S01]  /*29e0*/  LEA R2, P0, R172, UR4, 0x1 ;  /* 0x00000004ac027c11 */ /* 0x000fe2000f8008ff */
[----:B------:R-:W-:-:S03]  /*29f0*/  IMAD.WIDE.U32 R168, R19, R20, R168 ;  /* 0x0000001413a87225 */ /* 0x000fc600078e00a8 */
[----:B------:R-:W-:Y:S02]  /*2a00*/  LEA.HI.X R3, R172, UR5, R175, 0x1, P0 ;  /* 0x00000005ac037c11 */ /* 0x000fe400080f0caf */
[----:B------:R-:W-:Y:S01]  /*2a10*/  ISETP.GT.AND P0, PT, R0, 0x1, PT ;  /* 0x000000010000780c */ /* 0x000fe20003f04270 */
[----:B0-----:R-:W-:Y:S01]  /*2a20*/  IMAD.IADD R7, R171, 0x1, R169 ;  /* 0x00000001ab077824 */ /* 0x001fe200078e02a9 */
[----:B------:R-:W-:Y:S02]  /*2a30*/  LEA R6, P4, R168, R14, 0x1 ;  /* 0x0000000ea8067211 */ /* 0x000fe400078808ff */
[----:B------:R-:W-:Y:S02]  /*2a40*/  ISETP.GT.AND P3, PT, R4, RZ, P0 ;  /* 0x000000ff0400720c */ /* 0x000fe40000764270 */
[----:B------:R-:W-:Y:S01]  /*2a50*/  LEA.HI.X R7, R168, R15, R7, 0x1, P4 ;  /* 0x0000000fa8077211 */ /* 0x000fe200020f0c07 */
[C---:B------:R-:W-:Y:S01]  /*2a60*/  IMAD.SHL.U32 R168, R166.reuse, 0x8, RZ ;  /* 0x00000008a6a87824 */ /* 0x040fe200078e00ff */
[----:B------:R-:W-:Y:S01]  /*2a70*/  SHF.L.U64.HI R169, R166, 0x3, R167 ;  /* 0x00000003a6a97819 */ /* 0x000fe200000102a7 */
[----:B--2---:R-:W-:-:S05]  /*2a80*/  HADD2.F32 R21, -RZ, R5.H0_H0 ;  /* 0x20000005ff157230 */ /* 0x004fca0000004100 */
[----:B------:R-:W-:-:S04]  /*2a90*/  FMUL R21, R21, R22 ;  /* 0x0000001615157220 */ /* 0x000fc80000400000 */
[----:B------:R-:W-:-:S05]  /*2aa0*/  FFMA R21, R24, R23, R21 ;  /* 0x0000001718157223 */ /* 0x000fca0000000015 */
[----:B------:R-:W-:-:S05]  /*2ab0*/  F2FP.F16.F32.PACK_AB R21, RZ, R21 ;  /* 0x00000015ff15723e */ /* 0x000fca00000000ff */
[----:B------:R0:W-:Y:S01]  /*2ac0*/  @P1 STG.E.U16 desc[UR50][R2.64], R21 ;  /* 0x0000001502001986 */ /* 0x0001e2000c101532 */
[----:B------:R-:W-:Y:S05]  /*2ad0*/  @!P3 BRA `(.L_x_38) ;  /* 0x000000000004b947 */ /* 0x000fea0003800000 */
[----:B------:R1:W5:Y:S02]  /*2ae0*/  LDG.E.LTC128B.U16 R5, desc[UR50][R6.64+0x2] ;  /* 0x0000023206057981 */ /* 0x000364000c1e1520 */
.L_x_38:
[----:B------:R-:W-:Y:S05]  /*2af0*/  BSYNC B1 ;  /* 0x0000000000017941 */ /* 0x000fea0003800000 */
.L_x_37:
[----:B0----5:R-:W-:Y:S01]  /*2b00*/  HADD2.F32 R21, -RZ, R5.H0_H0 ;  /* 0x20000005ff157230 */ /* 0x021fe20000004100 */
[----:B------:R-:W-:Y:S01]  /*2b10*/  ISETP.GT.AND P2, PT, R4, 0x8, P2 ;  /* 0x000000080400780c */ /* 0x000fe20001744270 */
[----:B------:R-:W-:-:S04]  /*2b20*/  IMAD.WIDE.U32 R168, R162, R166, R168 ;  /* 0x000000a6a2a87225 */ /* 0x000fc800078e00a8 */
[----:B------:R-:W-:Y:S01]  /*2b30*/  FMUL R18, R21, R22 ;  /* 0x0000001615127220 */ /* 0x000fe20000400000 */
[----:B------:R-:W-:Y:S01]  /*2b40*/  IMAD.IADD R173, R173, 0x1, R169 ;  /* 0x00000001adad7824 */ /* 0x000fe200078e02a9 */
[----:B------:R-:W-:Y:S02]  /*2b50*/  IADD3 R21, P1, R164, R168, RZ ;  /* 0x000000a8a4157210 */ /* 0x000fe40007f3e0ff */
[----:B------:R-:W-:-:S03]  /*2b60*/  FFMA R18, R25, R23, R18 ;  /* 0x0000001719127223 */ /* 0x000fc60000000012 */
[----:B------:R-:W-:Y:S01]  /*2b70*/  IMAD.X R164, R173, 0x1, R165, P1 ;  /* 0x00000001ada47824 */ /* 0x000fe200008e06a5 */
[C---:B------:R-:W-:Y:S02]  /*2b80*/  LEA R24, P1, R21.reuse, R14, 0x1 ;  /* 0x0000000e15187211 */ /* 0x040fe400078208ff */
[----:B------:R-:W-:Y:S02]  /*2b90*/  F2FP.F16.F32.PACK_AB R18, RZ, R18 ;  /* 0x00000012ff12723e */ /* 0x000fe400000000ff */
[----:B------:R-:W-:Y:S02]  /*2ba0*/  LEA.HI.X R25, R21, R15, R164, 0x1, P1 ;  /* 0x0000000f15197211 */ /* 0x000fe400008f0ca4 */
[----:B------:R-:W-:Y:S02]  /*2bb0*/  PRMT R21, R18, 0x7610, R21 ;  /* 0x0000761012157816 */ /* 0x000fe40000000015 */
[----:B------:R-:W-:-:S03]  /*2bc0*/  PRMT R18, R5, 0x7610, R18 ;  /* 0x0000761005127816 */ /* 0x000fc60000000012 */
[----:B------:R0:W-:Y:S04]  /*2bd0*/  @P3 STG.E.U16 desc[UR50][R2.64+0x2], R21 ;  /* 0x0000021502003986 */ /* 0x0001e8000c101532 */
[----:B------:R-:W2:Y:S01]  /*2be0*/  @P2 LDG.E.LTC128B.U16 R18, desc[UR50][R24.64] ;  /* 0x0000003218122981 */ /* 0x000ea2000c1e1520 */
[----:B------:R-:W-:Y:S01]  /*2bf0*/  IADD3 R8, P1, P3, R8, R168, R12 ;  /* 0x000000a808087210 */ /* 0x000fe20007b3e00c */
[----:B------:R-:W-:Y:S01]  /*2c00*/  BSSY B1, `(.L_x_39) ;  /* 0x0000011000017945 */ /* 0x000fe20003800000 */
[C---:B------:R-:W-:Y:S02]  /*2c10*/  SHF.L.U64.HI R11, R10.reuse, 0x4, R11 ;  /* 0x000000040a0b7819 */ /* 0x040fe4000001020b */
[----:B------:R-:W-:Y:S02]  /*2c20*/  IADD3.X R9, R9, R173, R13, P1, P3 ;  /* 0x000000ad09097210 */ /* 0x000fe40000fe640d */
[----:B------:R-:W-:-:S02]  /*2c30*/  LEA R10, P1, R10, R2, 0x4 ;  /* 0x000000020a0a7211 */ /* 0x000fc400078220ff */
[----:B------:R-:W-:Y:S01]  /*2c40*/  ISETP.GT.AND P0, PT, R4, 0x8, P0 ;  /* 0x000000080400780c */ /* 0x000fe20000704270 */
[----:B0-----:R-:W-:-:S04]  /*2c50*/  IMAD.WIDE.U32 R20, R19, R20, R8 ;  /* 0x0000001413147225 */ /* 0x001fc800078e0008 */
[----:B------:R-:W-:Y:S01]  /*2c60*/  IMAD.X R11, R11, 0x1, R3, P1 ;  /* 0x000000010b0b7824 */ /* 0x000fe200008e0603 */
[----:B------:R-:W-:Y:S01]  /*2c70*/  LEA R8, P3, R20, R14, 0x1 ;  /* 0x0000000e14087211 */ /* 0x000fe200078608ff */
[----:B------:R-:W-:-:S05]  /*2c80*/  IMAD.IADD R9, R171, 0x1, R21 ;  /* 0x00000001ab097824 */ /* 0x000fca00078e0215 */
[----:B------:R-:W-:Y:S01]  /*2c90*/  LEA.HI.X R9, R20, R15, R9, 0x1, P3 ;  /* 0x0000000f14097211 */ /* 0x000fe200018f0c09 */
[----:B--2---:R-:W-:-:S05]  /*2ca0*/  HADD2.F32 R5, -RZ, R18.H0_H0 ;  /* 0x20000012ff057230 */ /* 0x004fca0000004100 */
[----:B------:R-:W-:-:S04]  /*2cb0*/  FMUL R5, R5, R22 ;  /* 0x0000001605057220 */ /* 0x000fc80000400000 */
[----:B------:R-:W-:-:S05]  /*2cc0*/  FFMA R5, R26, R23, R5 ;  /* 0x000000171a057223 */ /* 0x000fca0000000005 */
[----:B------:R-:W-:-:S05]  /*2cd0*/  F2FP.F16.F32.PACK_AB R5, RZ, R5 ;  /* 0x00000005ff05723e */ /* 0x000fca00000000ff */
[----:B------:R0:W-:Y:S01]  /*2ce0*/  @P2 STG.E.U16 desc[UR50][R10.64], R5 ;  /* 0x000000050a002986 */ /* 0x0001e2000c101532 */
[----:B------:R-:W-:Y:S05]  /*2cf0*/  @!P0 BRA `(.L_x_40) ;  /* 0x0000000000048947 */ /* 0x000fea0003800000 */
[----:B------:R2:W5:Y:S02]  /*2d00*/  LDG.E.LTC128B.U16 R18, desc[UR50][R8.64+0x2] ;  /* 0x0000023208127981 */ /* 0x000564000c1e1520 */
.L_x_40:
[----:B------:R-:W-:Y:S05]  /*2d10*/  BSYNC B1 ;  /* 0x0000000000017941 */ /* 0x000fea0003800000 */
.L_x_39:
[----:B0----5:R-:W-:Y:S01]  /*2d20*/  HADD2.F32 R5, -RZ, R18.H0_H0 ;  /* 0x20000012ff057230 */ /* 0x021fe20000004100 */
[----:B------:R-:W-:Y:S01]  /*2d30*/  ISETP.GT.AND P1, PT, R0, 0x8, PT ;  /* 0x000000080000780c */ /* 0x000fe20003f24270 */
[----:B------:R-:W-:Y:S03]  /*2d40*/  BSSY B1, `(.L_x_41) ;  /* 0x0000008000017945 */ /* 0x000fe60003800000 */
[----:B------:R-:W-:Y:S01]  /*2d50*/  FMUL R12, R5, R22 ;  /* 0x00000016050c7220 */ /* 0x000fe20000400000 */
[----:B------:R-:W-:-:S03]  /*2d60*/  ISETP.GT.AND P2, PT, R4, RZ, P1 ;  /* 0x000000ff0400720c */ /* 0x000fc60000f44270 */
[----:B------:R-:W-:-:S05]  /*2d70*/  FFMA R12, R27, R23, R12 ;  /* 0x000000171b0c7223 */ /* 0x000fca000000000c */
[----:B------:R-:W-:-:S05]  /*2d80*/  F2FP.F16.F32.PACK_AB R12, RZ, R12 ;  /* 0x0000000cff0c723e */ /* 0x000fca00000000ff */
[----:B------:R0:W-:Y:S01]  /*2d90*/  @P0 STG.E.U16 desc[UR50][R10.64+0x2], R12 ;  /* 0x0000020c0a000986 */ /* 0x0001e2000c101532 */
[----:B------:R-:W-:Y:S05]  /*2da0*/  @!P2 BRA `(.L_x_42) ;  /* 0x000000000004a947 */ /* 0x000fea0003800000 */
[----:B------:R3:W5:Y:S02]  /*2db0*/  LDG.E.LTC128B.U16 R18, desc[UR50][R6.64+0x10] ;  /* 0x0000103206127981 */ /* 0x000764000c1e1520 */
.L_x_42:
[----:B------:R-:W-:Y:S05]  /*2dc0*/  BSYNC B1 ;  /* 0x0000000000017941 */ /* 0x000fea0003800000 */
.L_x_41:
[----:B-----5:R-:W-:Y:S01]  /*2dd0*/  HADD2.F32 R5, -RZ, R18.H0_H0 ;  /* 0x20000012ff057230 */ /* 0x020fe20000004100 */
        /* <DEDUP_REMOVED lines=9> */
.L_x_44:
[----:B------:R-:W-:Y:S05]  /*2e70*/  BSYNC B1 ;  /* 0x0000000000017941 */ /* 0x000fea0003800000 */
.L_x_43:
[----:B----45:R-:W-:Y:S01]  /*2e80*/  HADD2.F32 R5, -RZ, R18.H0_H0 ;  /* 0x20000012ff057230 */ /* 0x030fe20000004100 */
[----:B------:R-:W-:Y:S01]  /*2e90*/  ISETP.GT.AND P1, PT, R4, 0x8, P1 ;  /* 0x000000080400780c */ /* 0x000fe20000f24270 */
[----:B------:R-:W-:Y:S03]  /*2ea0*/  BSSY B1, `(.L_x_45) ;  /* 0x0000007000017945 */ /* 0x000fe60003800000 */
[----:B0-----:R-:W-:-:S04]  /*2eb0*/  FMUL R12, R5, R22 ;  /* 0x00000016050c7220 */ /* 0x001fc80000400000 */
[----:B------:R-:W-:-:S05]  /*2ec0*/  FFMA R12, R29, R23, R12 ;  /* 0x000000171d0c7223 */ /* 0x000fca000000000c */
[----:B------:R-:W-:-:S05]  /*2ed0*/  F2FP.F16.F32.PACK_AB R12, RZ, R12 ;  /* 0x0000000cff0c723e */ /* 0x000fca00000000ff */
[----:B------:R0:W-:Y:S01]  /*2ee0*/  @P3 STG.E.U16 desc[UR50][R2.64+0x12], R12 ;  /* 0x0000120c02003986 */ /* 0x0001e2000c101532 */
[----:B------:R-:W-:Y:S05]  /*2ef0*/  @!P1 BRA `(.L_x_46) ;  /* 0x0000000000049947 */ /* 0x000fea0003800000 */
[----:B------:R4:W5:Y:S02]  /*2f00*/  LDG.E.LTC128B.U16 R18, desc[UR50][R8.64+0x10] ;  /* 0x0000103208127981 */ /* 0x000964000c1e1520 */
.L_x_46:
[----:B------:R-:W-:Y:S05]  /*2f10*/  BSYNC B1 ;  /* 0x0000000000017941 */ /* 0x000fea0003800000 */
.L_x_45:
[----:B-----5:R-:W-:Y:S01]  /*2f20*/  HADD2.F32 R5, -RZ, R18.H0_H0 ;  /* 0x20000012ff057230 */ /* 0x020fe20000004100 */
[----:B------:R-:W-:Y:S01]  /*2f30*/  ISETP.GT.AND P0, PT, R4, 0x8, P0 ;  /* 0x000000080400780c */ /* 0x000fe20000704270 */
[----:B------:R-:W-:Y:S03]  /*2f40*/  BSSY B1, `(.L_x_47) ;  /* 0x0000007000017945 */ /* 0x000fe60003800000 */
[----:B------:R-:W-:-:S04]  /*2f50*/  FMUL R5, R5, R22 ;  /* 0x0000001605057220 */ /* 0x000fc80000400000 */
[----:B------:R-:W-:-:S05]  /*2f60*/  FFMA R5, R30, R23, R5 ;  /* 0x000000171e057223 */ /* 0x000fca0000000005 */
[----:B------:R-:W-:-:S05]  /*2f70*/  F2FP.F16.F32.PACK_AB R5, RZ, R5 ;  /* 0x00000005ff05723e */ /* 0x000fca00000000ff */
[----:B------:R0:W-:Y:S01]  /*2f80*/  @P1 STG.E.U16 desc[UR50][R10.64+0x10], R5 ;  /* 0x000010050a001986 */ /* 0x0001e2000c101532 */
[----:B------:R-:W-:Y:S05]  /*2f90*/  @!P0 BRA `(.L_x_48) ;  /* 0x0000000000048947 */ /* 0x000fea0003800000 */
[----:B------:R0:W5:Y:S02]  /*2fa0*/  LDG.E.LTC128B.U16 R18, desc[UR50][R8.64+0x12] ;  /* 0x0000123208127981 */ /* 0x000164000c1e1520 */
.L_x_48:
[----:B------:R-:W-:Y:S05]  /*2fb0*/  BSYNC B1 ;  /* 0x0000000000017941 */ /* 0x000fea0003800000 */
.L_x_47:
        /* <DEDUP_REMOVED lines=10> */
.L_x_50:
[----:B------:R-:W-:Y:S05]  /*3060*/  BSYNC B1 ;  /* 0x0000000000017941 */ /* 0x000fea0003800000 */
.L_x_49:
        /* <DEDUP_REMOVED lines=10> */
.L_x_52:
[----:B------:R-:W-:Y:S05]  /*3110*/  BSYNC B1 ;  /* 0x0000000000017941 */ /* 0x000fea0003800000 */
.L_x_51:
[----:B0----5:R-:W-:Y:S01]  /*3120*/  HADD2.F32 R5, -RZ, R18.H0_H0 ;  /* 0x20000012ff057230 */ /* 0x021fe20000004100 */
        /* <DEDUP_REMOVED lines=8> */
.L_x_54:
[----:B------:R-:W-:Y:S05]  /*31b0*/  BSYNC B1 ;  /* 0x0000000000017941 */ /* 0x000fea0003800000 */
.L_x_53:
        /* <DEDUP_REMOVED lines=9> */
.L_x_56:
[----:B------:R-:W-:Y:S05]  /*3250*/  BSYNC B1 ;  /* 0x0000000000017941 */ /* 0x000fea0003800000 */
.L_x_55:
        /* <DEDUP_REMOVED lines=10> */
.L_x_58:
[----:B------:R-:W-:Y:S05]  /*3300*/  BSYNC B1 ;  /* 0x0000000000017941 */ /* 0x000fea0003800000 */
.L_x_57:
        /* <DEDUP_REMOVED lines=10> */
.L_x_60:
[----:B------:R-:W-:Y:S05]  /*33b0*/  BSYNC B1 ;  /* 0x0000000000017941 */ /* 0x000fea0003800000 */
.L_x_59:
        /* <DEDUP_REMOVED lines=9> */
.L_x_62:
[----:B------:R-:W-:Y:S05]  /*3450*/  BSYNC B1 ;  /* 0x0000000000017941 */ /* 0x000fea0003800000 */
.L_x_61:
        /* <DEDUP_REMOVED lines=9> */
.L_x_64:
[----:B------:R-:W-:Y:S05]  /*34f0*/  BSYNC B1 ;  /* 0x0000000000017941 */ /* 0x000fea0003800000 */
.L_x_63:
        /* <DEDUP_REMOVED lines=10> */
.L_x_66:
[----:B------:R-:W-:Y:S05]  /*35a0*/  BSYNC B1 ;  /* 0x0000000000017941 */ /* 0x000fea0003800000 */
.L_x_65:
        /* <DEDUP_REMOVED lines=10> */
.L_x_68:
[----:B------:R-:W-:Y:S05]  /*3650*/  BSYNC B1 ;  /* 0x0000000000017941 */ /* 0x000fea0003800000 */
.L_x_67:
        /* <DEDUP_REMOVED lines=9> */
.L_x_70:
[----:B------:R-:W-:Y:S05]  /*36f0*/  BSYNC B1 ;  /* 0x0000000000017941 */ /* 0x000fea0003800000 */
.L_x_69:
        /* <DEDUP_REMOVED lines=9> */
.L_x_72:
[----:B------:R-:W-:Y:S05]  /*3790*/  BSYNC B1 ;  /* 0x0000000000017941 */ /* 0x000fea0003800000 */
.L_x_71:
        /* <DEDUP_REMOVED lines=10> */
.L_x_74:
[----:B------:R-:W-:Y:S05]  /*3840*/  BSYNC B1 ;  /* 0x0000000000017941 */ /* 0x000fea0003800000 */
.L_x_73:
        /* <DEDUP_REMOVED lines=10> */
.L_x_76:
[----:B------:R-:W-:Y:S05]  /*38f0*/  BSYNC B1 ;  /* 0x0000000000017941 */ /* 0x000fea0003800000 */
.L_x_75:
        /* <DEDUP_REMOVED lines=9> */
.L_x_78:
[----:B------:R-:W-:Y:S05]  /*3990*/  BSYNC B1 ;  /* 0x0000000000017941 */ /* 0x000fea0003800000 */
.L_x_77:
        /* <DEDUP_REMOVED lines=9> */
.L_x_80:
[----:B------:R-:W-:Y:S05]  /*3a30*/  BSYNC B1 ;  /* 0x0000000000017941 */ /* 0x000fea0003800000 */
.L_x_79:
        /* <DEDUP_REMOVED lines=10> */
.L_x_82:
[----:B------:R-:W-:Y:S05]  /*3ae0*/  BSYNC B1 ;  /* 0x0000000000017941 */ /* 0x000fea0003800000 */
.L_x_81:
        /* <DEDUP_REMOVED lines=10> */
.L_x_84:
[----:B------:R-:W-:Y:S05]  /*3b90*/  BSYNC B1 ;  /* 0x0000000000017941 */ /* 0x000fea0003800000 */
.L_x_83:
        /* <DEDUP_REMOVED lines=9> */
.L_x_86:
[----:B------:R-:W-:Y:S05]  /*3c30*/  BSYNC B1 ;  /* 0x0000000000017941 */ /* 0x000fea0003800000 */
.L_x_85:
        /* <DEDUP_REMOVED lines=9> */
.L_x_88:
[----:B------:R-:W-:Y:S05]  /*3cd0*/  BSYNC B1 ;  /* 0x0000000000017941 */ /* 0x000fea0003800000 */
.L_x_87:
        /* <DEDUP_REMOVED lines=10> */
.L_x_90:
[----:B------:R-:W-:Y:S05]  /*3d80*/  BSYNC B1 ;  /* 0x0000000000017941 */ /* 0x000fea0003800000 */
.L_x_89:
        /* <DEDUP_REMOVED lines=10> */
.L_x_92:
[----:B------:R-:W-:Y:S05]  /*3e30*/  BSYNC B1 ;  /* 0x0000000000017941 */ /* 0x000fea0003800000 */
.L_x_91:
        /* <DEDUP_REMOVED lines=9> */
.L_x_94:
[----:B------:R-:W-:Y:S05]  /*3ed0*/  BSYNC B1 ;  /* 0x0000000000017941 */ /* 0x000fea0003800000 */
.L_x_93:
        /* <DEDUP_REMOVED lines=9> */
.L_x_96:
[----:B------:R-:W-:Y:S05]  /*3f70*/  BSYNC B1 ;  /* 0x0000000000017941 */ /* 0x000fea0003800000 */
.L_x_95:
        /* <DEDUP_REMOVED lines=10> */
.L_x_98:
[----:B------:R-:W-:Y:S05]  /*4020*/  BSYNC B1 ;  /* 0x0000000000017941 */ /* 0x000fea0003800000 */
.L_x_97:
        /* <DEDUP_REMOVED lines=10> */
.L_x_100:
[----:B------:R-:W-:Y:S05]  /*40d0*/  BSYNC B1 ;  /* 0x0000000000017941 */ /* 0x000fea0003800000 */
.L_x_99:
        /* <DEDUP_REMOVED lines=9> */
.L_x_102:
[----:B------:R-:W-:Y:S05]  /*4170*/  BSYNC B1 ;  /* 0x0000000000017941 */ /* 0x000fea0003800000 */
.L_x_101:
        /* <DEDUP_REMOVED lines=9> */
.L_x_104:
[----:B------:R-:W-:Y:S05]  /*4210*/  BSYNC B1 ;  /* 0x0000000000017941 */ /* 0x000fea0003800000 */
.L_x_103:
        /* <DEDUP_REMOVED lines=10> */
.L_x_106:
[----:B------:R-:W-:Y:S05]  /*42c0*/  BSYNC B1 ;  /* 0x0000000000017941 */ /* 0x000fea0003800000 */
.L_x_105:
        /* <DEDUP_REMOVED lines=10> */
.L_x_108:
[----:B------:R-:W-:Y:S05]  /*4370*/  BSYNC B1 ;  /* 0x0000000000017941 */ /* 0x000fea0003800000 */
.L_x_107:
        /* <DEDUP_REMOVED lines=9> */
.L_x_110:
[----:B------:R-:W-:Y:S05]  /*4410*/  BSYNC B1 ;  /* 0x0000000000017941 */ /* 0x000fea0003800000 */
.L_x_109:
        /* <DEDUP_REMOVED lines=9> */
.L_x_112:
[----:B------:R-:W-:Y:S05]  /*44b0*/  BSYNC B1 ;  /* 0x0000000000017941 */ /* 0x000fea0003800000 */
.L_x_111:
        /* <DEDUP_REMOVED lines=10> */
.L_x_114:
[----:B------:R-:W-:Y:S05]  /*4560*/  BSYNC B1 ;  /* 0x0000000000017941 */ /* 0x000fea0003800000 */
.L_x_113:
        /* <DEDUP_REMOVED lines=10> */
.L_x_116:
[----:B------:R-:W-:Y:S05]  /*4610*/  BSYNC B1 ;  /* 0x0000000000017941 */ /* 0x000fea0003800000 */
.L_x_115:
        /* <DEDUP_REMOVED lines=9> */
.L_x_118:
[----:B------:R-:W-:Y:S05]  /*46b0*/  BSYNC B1 ;  /* 0x0000000000017941 */ /* 0x000fea0003800000 */
.L_x_117:
        /* <DEDUP_REMOVED lines=9> */
.L_x_120:
[----:B------:R-:W-:Y:S05]  /*4750*/  BSYNC B1 ;  /* 0x0000000000017941 */ /* 0x000fea0003800000 */
.L_x_119:
        /* <DEDUP_REMOVED lines=10> */
.L_x_122:
[----:B------:R-:W-:Y:S05]  /*4800*/  BSYNC B1 ;  /* 0x0000000000017941 */ /* 0x000fea0003800000 */
.L_x_121:
        /* <DEDUP_REMOVED lines=10> */
.L_x_124:
[----:B------:R-:W-:Y:S05]  /*48b0*/  BSYNC B1 ;  /* 0x0000000000017941 */ /* 0x000fea0003800000 */
.L_x_123:
        /* <DEDUP_REMOVED lines=9> */
.L_x_126:
[----:B------:R-:W-:Y:S05]  /*4950*/  BSYNC B1 ;  /* 0x0000000000017941 */ /* 0x000fea0003800000 */
.L_x_125:
        /* <DEDUP_REMOVED lines=9> */
.L_x_128:
[----:B------:R-:W-:Y:S05]  /*49f0*/  BSYNC B1 ;  /* 0x0000000000017941 */ /* 0x000fea0003800000 */
.L_x_127:
        /* <DEDUP_REMOVED lines=10> */
.L_x_130:
[----:B------:R-:W-:Y:S05]  /*4aa0*/  BSYNC B1 ;  /* 0x0000000000017941 */ /* 0x000fea0003800000 */
.L_x_129:
        /* <DEDUP_REMOVED lines=10> */
.L_x_132:
[----:B------:R-:W-:Y:S05]  /*4b50*/  BSYNC B1 ;  /* 0x0000000000017941 */ /* 0x000fea0003800000 */
.L_x_131:
        /* <DEDUP_REMOVED lines=9> */
.L_x_134:
[----:B------:R-:W-:Y:S05]  /*4bf0*/  BSYNC B1 ;  /* 0x0000000000017941 */ /* 0x000fea0003800000 */
.L_x_133:
        /* <DEDUP_REMOVED lines=9> */
.L_x_136:
[----:B------:R-:W-:Y:S05]  /*4c90*/  BSYNC B1 ;  /* 0x0000000000017941 */ /* 0x000fea0003800000 */
.L_x_135:
        /* <DEDUP_REMOVED lines=10> */
.L_x_138:
[----:B------:R-:W-:Y:S05]  /*4d40*/  BSYNC B1 ;  /* 0x0000000000017941 */ /* 0x000fea0003800000 */
.L_x_137:
        /* <DEDUP_REMOVED lines=10> */
.L_x_140:
[----:B------:R-:W-:Y:S05]  /*4df0*/  BSYNC B1 ;  /* 0x0000000000017941 */ /* 0x000fea0003800000 */
.L_x_139:
        /* <DEDUP_REMOVED lines=9> */
.L_x_142:
[----:B------:R-:W-:Y:S05]  /*4e90*/  BSYNC B1 ;  /* 0x0000000000017941 */ /* 0x000fea0003800000 */
.L_x_141:
        /* <DEDUP_REMOVED lines=9> */
.L_x_144:
[----:B------:R-:W-:Y:S05]  /*4f30*/  BSYNC B1 ;  /* 0x0000000000017941 */ /* 0x000fea0003800000 */
.L_x_143:
        /* <DEDUP_REMOVED lines=10> */
.L_x_146:
[----:B------:R-:W-:Y:S05]  /*4fe0*/  BSYNC B1 ;  /* 0x0000000000017941 */ /* 0x000fea0003800000 */
.L_x_145:
        /* <DEDUP_REMOVED lines=10> */
.L_x_148:
[----:B------:R-:W-:Y:S05]  /*5090*/  BSYNC B1 ;  /* 0x0000000000017941 */ /* 0x000fea0003800000 */
.L_x_147:
        /* <DEDUP_REMOVED lines=9> */
.L_x_150:
[----:B------:R-:W-:Y:S05]  /*5130*/  BSYNC B1 ;  /* 0x0000000000017941 */ /* 0x000fea0003800000 */
.L_x_149:
        /* <DEDUP_REMOVED lines=9> */
.L_x_152:
[----:B------:R-:W-:Y:S05]  /*51d0*/  BSYNC B1 ;  /* 0x0000000000017941 */ /* 0x000fea0003800000 */
.L_x_151:
        /* <DEDUP_REMOVED lines=10> */
.L_x_154:
[----:B------:R-:W-:Y:S05]  /*5280*/  BSYNC B1 ;  /* 0x0000000000017941 */ /* 0x000fea0003800000 */
.L_x_153:
        /* <DEDUP_REMOVED lines=10> */
.L_x_156:
[----:B------:R-:W-:Y:S05]  /*5330*/  BSYNC B1 ;  /* 0x0000000000017941 */ /* 0x000fea0003800000 */
.L_x_155:
        /* <DEDUP_REMOVED lines=9> */
.L_x_158:
[----:B------:R-:W-:Y:S05]  /*53d0*/  BSYNC B1 ;  /* 0x0000000000017941 */ /* 0x000fea0003800000 */
.L_x_157:
        /* <DEDUP_REMOVED lines=9> */
.L_x_160:
[----:B------:R-:W-:Y:S05]  /*5470*/  BSYNC B1 ;  /* 0x0000000000017941 */ /* 0x000fea0003800000 */
.L_x_159:
        /* <DEDUP_REMOVED lines=10> */
.L_x_162:
[----:B------:R-:W-:Y:S05]  /*5520*/  BSYNC B1 ;  /* 0x0000000000017941 */ /* 0x000fea0003800000 */
.L_x_161:
        /* <DEDUP_REMOVED lines=10> */
.L_x_164:
[----:B------:R-:W-:Y:S05]  /*55d0*/  BSYNC B1 ;  /* 0x0000000000017941 */ /* 0x000fea0003800000 */
.L_x_163:
        /* <DEDUP_REMOVED lines=9> */
.L_x_166:
[----:B------:R-:W-:Y:S05]  /*5670*/  BSYNC B1 ;  /* 0x0000000000017941 */ /* 0x000fea0003800000 */
.L_x_165:
        /* <DEDUP_REMOVED lines=9> */
.L_x_168:
[----:B------:R-:W-:Y:S05]  /*5710*/  BSYNC B1 ;  /* 0x0000000000017941 */ /* 0x000fea0003800000 */
.L_x_167:
        /* <DEDUP_REMOVED lines=10> */
.L_x_170:
[----:B------:R-:W-:Y:S05]  /*57c0*/  BSYNC B1 ;  /* 0x0000000000017941 */ /* 0x000fea0003800000 */
.L_x_169:
        /* <DEDUP_REMOVED lines=10> */
.L_x_172:
[----:B------:R-:W-:Y:S05]  /*5870*/  BSYNC B1 ;  /* 0x0000000000017941 */ /* 0x000fea0003800000 */
.L_x_171:
        /* <DEDUP_REMOVED lines=9> */
.L_x_174:
[----:B------:R-:W-:Y:S05]  /*5910*/  BSYNC B1 ;  /* 0x0000000000017941 */ /* 0x000fea0003800000 */
.L_x_173:
        /* <DEDUP_REMOVED lines=9> */
.L_x_176:
[----:B------:R-:W-:Y:S05]  /*59b0*/  BSYNC B1 ;  /* 0x0000000000017941 */ /* 0x000fea0003800000 */
.L_x_175:
        /* <DEDUP_REMOVED lines=10> */
.L_x_178:
[----:B------:R-:W-:Y:S05]  /*5a60*/  BSYNC B1 ;  /* 0x0000000000017941 */ /* 0x000fea0003800000 */
.L_x_177:
        /* <DEDUP_REMOVED lines=10> */
.L_x_180:
[----:B------:R-:W-:Y:S05]  /*5b10*/  BSYNC B1 ;  /* 0x0000000000017941 */ /* 0x000fea0003800000 */
.L_x_179:
        /* <DEDUP_REMOVED lines=9> */
.L_x_182:
[----:B------:R-:W-:Y:S05]  /*5bb0*/  BSYNC B1 ;  /* 0x0000000000017941 */ /* 0x000fea0003800000 */
.L_x_181:
        /* <DEDUP_REMOVED lines=9> */
.L_x_184:
[----:B------:R-:W-:Y:S05]  /*5c50*/  BSYNC B1 ;  /* 0x0000000000017941 */ /* 0x000fea0003800000 */
.L_x_183:
        /* <DEDUP_REMOVED lines=10> */
.L_x_186:
[----:B------:R-:W-:Y:S05]  /*5d00*/  BSYNC B1 ;  /* 0x0000000000017941 */ /* 0x000fea0003800000 */
.L_x_185:
        /* <DEDUP_REMOVED lines=10> */
.L_x_188:
[----:B------:R-:W-:Y:S05]  /*5db0*/  BSYNC B1 ;  /* 0x0000000000017941 */ /* 0x000fea0003800000 */
.L_x_187:
        /* <DEDUP_REMOVED lines=9> */
.L_x_190:
[----:B------:R-:W-:Y:S05]  /*5e50*/  BSYNC B1 ;  /* 0x0000000000017941 */ /* 0x000fea0003800000 */
.L_x_189:
        /* <DEDUP_REMOVED lines=9> */
.L_x_192:
[----:B------:R-:W-:Y:S05]  /*5ef0*/  BSYNC B1 ;  /* 0x0000000000017941 */ /* 0x000fea0003800000 */
.L_x_191:
        /* <DEDUP_REMOVED lines=10> */
.L_x_194:
[----:B------:R-:W-:Y:S05]  /*5fa0*/  BSYNC B1 ;  /* 0x0000000000017941 */ /* 0x000fea0003800000 */
.L_x_193:
        /* <DEDUP_REMOVED lines=10> */
.L_x_196:
[----:B------:R-:W-:Y:S05]  /*6050*/  BSYNC B1 ;  /* 0x0000000000017941 */ /* 0x000fea0003800000 */
.L_x_195:
        /* <DEDUP_REMOVED lines=9> */
.L_x_198:
[----:B------:R-:W-:Y:S05]  /*60f0*/  BSYNC B1 ;  /* 0x0000000000017941 */ /* 0x000fea0003800000 */
.L_x_197:
        /* <DEDUP_REMOVED lines=9> */
.L_x_200:
[----:B------:R-:W-:Y:S05]  /*6190*/  BSYNC B1 ;  /* 0x0000000000017941 */ /* 0x000fea0003800000 */
.L_x_199:
        /* <DEDUP_REMOVED lines=10> */
.L_x_202:
[----:B------:R-:W-:Y:S05]  /*6240*/  BSYNC B1 ;  /* 0x0000000000017941 */ /* 0x000fea0003800000 */
.L_x_201:
        /* <DEDUP_REMOVED lines=10> */
.L_x_204:
[----:B------:R-:W-:Y:S05]  /*62f0*/  BSYNC B1 ;  /* 0x0000000000017941 */ /* 0x000fea0003800000 */
.L_x_203:
        /* <DEDUP_REMOVED lines=9> */
.L_x_206:
[----:B------:R-:W-:Y:S05]  /*6390*/  BSYNC B1 ;  /* 0x0000000000017941 */ /* 0x000fea0003800000 */
.L_x_205:
        /* <DEDUP_REMOVED lines=9> */
.L_x_208:
[----:B------:R-:W-:Y:S05]  /*6430*/  BSYNC B1 ;  /* 0x0000000000017941 */ /* 0x000fea0003800000 */
.L_x_207:
        /* <DEDUP_REMOVED lines=10> */
.L_x_210:
[----:B------:R-:W-:Y:S05]  /*64e0*/  BSYNC B1 ;  /* 0x0000000000017941 */ /* 0x000fea0003800000 */
.L_x_209:
        /* <DEDUP_REMOVED lines=10> */
.L_x_212:
[----:B------:R-:W-:Y:S05]  /*6590*/  BSYNC B1 ;  /* 0x0000000000017941 */ /* 0x000fea0003800000 */
.L_x_211:
        /* <DEDUP_REMOVED lines=9> */
.L_x_214:
[----:B------:R-:W-:Y:S05]  /*6630*/  BSYNC B1 ;  /* 0x0000000000017941 */ /* 0x000fea0003800000 */
.L_x_213:
        /* <DEDUP_REMOVED lines=9> */
.L_x_216:
[----:B------:R-:W-:Y:S05]  /*66d0*/  BSYNC B1 ;  /* 0x0000000000017941 */ /* 0x000fea0003800000 */
.L_x_215:
        /* <DEDUP_REMOVED lines=10> */
.L_x_218:
[----:B------:R-:W-:Y:S05]  /*6780*/  BSYNC B1 ;  /* 0x0000000000017941 */ /* 0x000fea0003800000 */
.L_x_217:
        /* <DEDUP_REMOVED lines=10> */
.L_x_220:
[----:B------:R-:W-:Y:S05]  /*6830*/  BSYNC B1 ;  /* 0x0000000000017941 */ /* 0x000fea0003800000 */
.L_x_219:
        /* <DEDUP_REMOVED lines=9> */
.L_x_222:
[----:B------:R-:W-:Y:S05]  /*68d0*/  BSYNC B1 ;  /* 0x0000000000017941 */ /* 0x000fea0003800000 */
.L_x_221:
        /* <DEDUP_REMOVED lines=9> */
.L_x_224:
[----:B------:R-:W-:Y:S05]  /*6970*/  BSYNC B1 ;  /* 0x0000000000017941 */ /* 0x000fea0003800000 */
.L_x_223:
        /* <DEDUP_REMOVED lines=10> */
.L_x_226:
[----:B------:R-:W-:Y:S05]  /*6a20*/  BSYNC B1 ;  /* 0x0000000000017941 */ /* 0x000fea0003800000 */
.L_x_225:
        /* <DEDUP_REMOVED lines=10> */
.L_x_228:
[----:B------:R-:W-:Y:S05]  /*6ad0*/  BSYNC B1 ;  /* 0x0000000000017941 */ /* 0x000fea0003800000 */
.L_x_227:
        /* <DEDUP_REMOVED lines=9> */
.L_x_230:
[----:B------:R-:W-:Y:S05]  /*6b70*/  BSYNC B1 ;  /* 0x0000000000017941 */ /* 0x000fea0003800000 */
.L_x_229:
        /* <DEDUP_REMOVED lines=9> */
.L_x_232:
[----:B------:R-:W-:Y:S05]  /*6c10*/  BSYNC B1 ;  /* 0x0000000000017941 */ /* 0x000fea0003800000 */
.L_x_231:
        /* <DEDUP_REMOVED lines=10> */
.L_x_234:
[----:B------:R-:W-:Y:S05]  /*6cc0*/  BSYNC B1 ;  /* 0x0000000000017941 */ /* 0x000fea0003800000 */
.L_x_233:
        /* <DEDUP_REMOVED lines=10> */
.L_x_236:
[----:B------:R-:W-:Y:S05]  /*6d70*/  BSYNC B1 ;  /* 0x0000000000017941 */ /* 0x000fea0003800000 */
.L_x_235:
        /* <DEDUP_REMOVED lines=9> */
.L_x_238:
[----:B------:R-:W-:Y:S05]  /*6e10*/  BSYNC B1 ;  /* 0x0000000000017941 */ /* 0x000fea0003800000 */
.L_x_237:
        /* <DEDUP_REMOVED lines=9> */
.L_x_240:
[----:B------:R-:W-:Y:S05]  /*6eb0*/  BSYNC B1 ;  /* 0x0000000000017941 */ /* 0x000fea0003800000 */
.L_x_239:
        /* <DEDUP_REMOVED lines=10> */
.L_x_242:
[----:B------:R-:W-:Y:S05]  /*6f60*/  BSYNC B1 ;  /* 0x0000000000017941 */ /* 0x000fea0003800000 */
.L_x_241:
        /* <DEDUP_REMOVED lines=10> */
.L_x_244:
[----:B------:R-:W-:Y:S05]  /*7010*/  BSYNC B1 ;  /* 0x0000000000017941 */ /* 0x000fea0003800000 */
.L_x_243:
        /* <DEDUP_REMOVED lines=9> */
.L_x_246:
[----:B------:R-:W-:Y:S05]  /*70b0*/  BSYNC B1 ;  /* 0x0000000000017941 */ /* 0x000fea0003800000 */
.L_x_245:
        /* <DEDUP_REMOVED lines=9> */
.L_x_248:
[----:B------:R-:W-:Y:S05]  /*7150*/  BSYNC B1 ;  /* 0x0000000000017941 */ /* 0x000fea0003800000 */
.L_x_247:
        /* <DEDUP_REMOVED lines=10> */
.L_x_250:
[----:B------:R-:W-:Y:S05]  /*7200*/  BSYNC B1 ;  /* 0x0000000000017941 */ /* 0x000fea0003800000 */
.L_x_249:
        /* <DEDUP_REMOVED lines=10> */
.L_x_252:
[----:B------:R-:W-:Y:S05]  /*72b0*/  BSYNC B1 ;  /* 0x0000000000017941 */ /* 0x000fea0003800000 */
.L_x_251:
        /* <DEDUP_REMOVED lines=9> */
.L_x_254:
[----:B------:R-:W-:Y:S05]  /*7350*/  BSYNC B1 ;  /* 0x0000000000017941 */ /* 0x000fea0003800000 */
.L_x_253:
        /* <DEDUP_REMOVED lines=9> */
.L_x_256:
[----:B------:R-:W-:Y:S05]  /*73f0*/  BSYNC B1 ;  /* 0x0000000000017941 */ /* 0x000fea0003800000 */
.L_x_255:
        /* <DEDUP_REMOVED lines=10> */
.L_x_258:
[----:B------:R-:W-:Y:S05]  /*74a0*/  BSYNC B1 ;  /* 0x0000000000017941 */ /* 0x000fea0003800000 */
.L_x_257:
        /* <DEDUP_REMOVED lines=10> */
.L_x_260:
[----:B------:R-:W-:Y:S05]  /*7550*/  BSYNC B1 ;  /* 0x0000000000017941 */ /* 0x000fea0003800000 */
.L_x_259:
        /* <DEDUP_REMOVED lines=9> */
.L_x_262:
[----:B------:R-:W-:Y:S05]  /*75f0*/  BSYNC B1 ;  /* 0x0000000000017941 */ /* 0x000fea0003800000 */
.L_x_261:
        /* <DEDUP_REMOVED lines=9> */
.L_x_264:
[----:B------:R-:W-:Y:S05]  /*7690*/  BSYNC B1 ;  /* 0x0000000000017941 */ /* 0x000fea0003800000 */
.L_x_263:
        /* <DEDUP_REMOVED lines=10> */
.L_x_266:
[----:B------:R-:W-:Y:S05]  /*7740*/  BSYNC B1 ;  /* 0x0000000000017941 */ /* 0x000fea0003800000 */
.L_x_265:
        /* <DEDUP_REMOVED lines=10> */
.L_x_268:
[----:B------:R-:W-:Y:S05]  /*77f0*/  BSYNC B1 ;  /* 0x0000000000017941 */ /* 0x000fea0003800000 */
.L_x_267:
        /* <DEDUP_REMOVED lines=9> */
.L_x_270:
[----:B------:R-:W-:Y:S05]  /*7890*/  BSYNC B1 ;  /* 0x0000000000017941 */ /* 0x000fea0003800000 */
.L_x_269:
        /* <DEDUP_REMOVED lines=9> */
.L_x_272:
[----:B------:R-:W-:Y:S05]  /*7930*/  BSYNC B1 ;  /* 0x0000000000017941 */ /* 0x000fea0003800000 */
.L_x_271:
        /* <DEDUP_REMOVED lines=10> */
.L_x_274:
[----:B------:R-:W-:Y:S05]  /*79e0*/  BSYNC B1 ;  /* 0x0000000000017941 */ /* 0x000fea0003800000 */
.L_x_273:
        /* <DEDUP_REMOVED lines=10> */
.L_x_276:
[----:B------:R-:W-:Y:S05]  /*7a90*/  BSYNC B1 ;  /* 0x0000000000017941 */ /* 0x000fea0003800000 */
.L_x_275:
        /* <DEDUP_REMOVED lines=9> */
.L_x_278:
[----:B------:R-:W-:Y:S05]  /*7b30*/  BSYNC B1 ;  /* 0x0000000000017941 */ /* 0x000fea0003800000 */
.L_x_277:
        /* <DEDUP_REMOVED lines=9> */
.L_x_280:
[----:B------:R-:W-:Y:S05]  /*7bd0*/  BSYNC B1 ;  /* 0x0000000000017941 */ /* 0x000fea0003800000 */
.L_x_279:
        /* <DEDUP_REMOVED lines=10> */
.L_x_282:
[----:B------:R-:W-:Y:S05]  /*7c80*/  BSYNC B1 ;  /* 0x0000000000017941 */ /* 0x000fea0003800000 */
.L_x_281:
        /* <DEDUP_REMOVED lines=10> */
.L_x_284:
[----:B------:R-:W-:Y:S05]  /*7d30*/  BSYNC B1 ;  /* 0x0000000000017941 */ /* 0x000fea0003800000 */
.L_x_283:
        /* <DEDUP_REMOVED lines=9> */
.L_x_286:
[----:B------:R-:W-:Y:S05]  /*7dd0*/  BSYNC B1 ;  /* 0x0000000000017941 */ /* 0x000fea0003800000 */
.L_x_285:
[----:B0----5:R-:W-:Y:S01]  /*7de0*/  HADD2.F32 R3, -RZ, R18.H0_H0 ;  /* 0x20000012ff037230 */ /* 0x021fe20000004100 */
[----:B------:R-:W-:Y:S01]  /*7df0*/  ISETP.GT.AND P0, PT, R4, 0x8, P0 ;  /* 0x000000080400780c */ /* 0x000fe20000704270 */
[----:B------:R-:W-:Y:S01]  /*7e00*/  @P1 IMAD.MOV.U32 R2, RZ, RZ, R10 ;  /* 0x000000ffff021224 */ /* 0x000fe200078e000a */
[----:B------:R-:W-:Y:S02]  /*7e10*/  BSSY B1, `(.L_x_287) ;  /* 0x0000009000017945 */ /* 0x000fe40003800000 */
[----:B------:R-:W-:-:S04]  /*7e20*/  FMUL R3, R3, R22 ;  /* 0x0000001603037220 */ /* 0x000fc80000400000 */
[----:B------:R-:W-:-:S05]  /*7e30*/  FFMA R3, R150, R23, R3 ;  /* 0x0000001796037223 */ /* 0x000fca0000000003 */
[----:B------:R-:W-:-:S04]  /*7e40*/  F2FP.F16.F32.PACK_AB R3, RZ, R3 ;  /* 0x00000003ff03723e */ /* 0x000fc800000000ff */
[----:B------:R-:W-:Y:S01]  /*7e50*/  PRMT R0, R3, 0x7610, R0 ;  /* 0x0000761003007816 */ /* 0x000fe20000000000 */
[----:B------:R-:W-:-:S05]  /*7e60*/  @P1 IMAD.MOV.U32 R3, RZ, RZ, R11 ;  /* 0x000000ffff031224 */ /* 0x000fca00078e000b */
[----:B------:R0:W-:Y:S01]  /*7e70*/  @P1 STG.E.U16 desc[UR50][R2.64+0x1f0], R0 ;  /* 0x0001f00002001986 */ /* 0x0001e2000c101532 */
[----:B------:R-:W-:Y:S05]  /*7e80*/  @!P0 BRA `(.L_x_288) ;  /* 0x0000000000048947 */ /* 0x000fea0003800000 */
[----:B------:R0:W5:Y:S02]  /*7e90*/  LDG.E.LTC128B.U16 R18, desc[UR50][R8.64+0x1f2] ;  /* 0x0001f23208127981 */ /* 0x000164000c1e1520 */
.L_x_288:
[----:B------:R-:W-:Y:S05]  /*7ea0*/  BSYNC B1 ;  /* 0x0000000000017941 */ /* 0x000fea0003800000 */
.L_x_287:
[----:B------:R-:W-:Y:S05]  /*7eb0*/  @!P0 BRA `(.L_x_289) ;  /* 0x0000002400408947 */ /* 0x000fea0003800000 */
[----:B0----5:R-:W-:-:S05]  /*7ec0*/  HADD2.F32 R3, -RZ, R18.H0_H0 ;  /* 0x20000012ff037230 */ /* 0x021fca0000004100 */
[----:B------:R-:W-:-:S04]  /*7ed0*/  FMUL R0, R3, R22 ;  /* 0x0000001603007220 */ /* 0x000fc80000400000 */
[----:B------:R-:W-:-:S05]  /*7ee0*/  FFMA R0, R151, R23, R0 ;  /* 0x0000001797007223 */ /* 0x000fca0000000000 */
[----:B------:R-:W-:-:S05]  /*7ef0*/  F2FP.F16.F32.PACK_AB R0, RZ, R0 ;  /* 0x00000000ff00723e */ /* 0x000fca00000000ff */
[----:B------:R0:W-:Y:S01]  /*7f00*/  STG.E.U16 desc[UR50][R10.64+0x1f2], R0 ;  /* 0x0001f2000a007986 */ /* 0x0001e2000c101532 */
[----:B------:R-:W-:Y:S05]  /*7f10*/  BRA `(.L_x_289) ;  /* 0x0000002400287947 */ /* 0x000fea0003800000 */
.L_x_36:
[----:B------:R-:W-:Y:S01]  /*7f20*/  ISETP.GT.AND P0, PT, R0, 0x1, PT ;  /* 0x000000010000780c */ /* 0x000fe20003f04270 */
[----:B------:R-:W-:Y:S01]  /*7f30*/  ULDC.64 UR4, c[0x0][0x5c0] ;  /* 0x0001700000047ab9 */ /* 0x000fe20000000a00 */
[-C--:B------:R-:W-:Y:S01]  /*7f40*/  FMUL R24, R24, R23.reuse ;  /* 0x0000001718187220 */ /* 0x080fe20000400000 */
[-C--:B------:R-:W-:Y:S01]  /*7f50*/  FMUL R25, R25, R23.reuse ;  /* 0x0000001719197220 */ /* 0x080fe20000400000 */
[----:B------:R-:W-:Y:S01]  /*7f60*/  ISETP.GT.AND P3, PT, R4, RZ, P0 ;  /* 0x000000ff0400720c */ /* 0x000fe20000764270 */
[-C--:B------:R-:W-:Y:S01]  /*7f70*/  FMUL R26, R26, R23.reuse ;  /* 0x000000171a1a7220 */ /* 0x080fe20000400000 */
[----:B------:R-:W-:Y:S01]  /*7f80*/  LEA R2, P4, R172, UR4, 0x1 ;  /* 0x00000004ac027c11 */ /* 0x000fe2000f8808ff */
[-C--:B------:R-:W-:Y:S01]  /*7f90*/  FMUL R27, R27, R23.reuse ;  /* 0x000000171b1b7220 */ /* 0x080fe20000400000 */
[----:B------:R-:W-:Y:S01]  /*7fa0*/  F2FP.F16.F32.PACK_AB R24, RZ, R24 ;  /* 0x00000018ff18723e */ /* 0x000fe200000000ff */
[-C--:B------:R-:W-:Y:S01]  /*7fb0*/  FMUL R28, R28, R23.reuse ;  /* 0x000000171c1c7220 */ /* 0x080fe20000400000 */
[----:B------:R-:W-:Y:S01]  /*7fc0*/  LEA.HI.X R3, R172, UR5, R175, 0x1, P4 ;  /* 0x00000005ac037c11 */ /* 0x000fe2000a0f0caf */
[----:B------:R-:W-:Y:S01]  /*7fd0*/  FMUL R29, R29, R23 ;  /* 0x000000171d1d7220 */ /* 0x000fe20000400000 */
[----:B------:R-:W-:Y:S01]  /*7fe0*/  F2FP.F16.F32.PACK_AB R25, RZ, R25 ;  /* 0x00000019ff19723e */ /* 0x000fe200000000ff */
[-C--:B------:R-:W-:Y:S01]  /*7ff0*/  FMUL R30, R30, R23.reuse ;  /* 0x000000171e1e7220 */ /* 0x080fe20000400000 */
[----:B------:R-:W-:Y:S01]  /*8000*/  SHF.L.U64.HI R11, R10, 0x4, R11 ;  /* 0x000000040a0b7819 */ /* 0x000fe2000001020b */
[----:B------:R-:W-:Y:S01]  /*8010*/  @P1 STG.E.U16 desc[UR50][R2.64], R24 ;  /* 0x0000001802001986 */ /* 0x000fe2000c101532 */
[----:B------:R-:W-:Y:S01]  /*8020*/  ISETP.GT.AND P1, PT, R0, 0x8, PT ;  /* 0x000000080000780c */ /* 0x000fe20003f24270 */
[-C--:B------:R-:W-:Y:S01]  /*8030*/  FMUL R31, R31, R23.reuse ;  /* 0x000000171f1f7220 */ /* 0x080fe20000400000 */
[----:B------:R-:W-:Y:S01]  /*8040*/  ISETP.GT.AND P4, PT, R4, 0x8, P0 ;  /* 0x000000080400780c */ /* 0x000fe20000784270 */
[----:B------:R-:W-:Y:S01]  /*8050*/  @P3 STG.E.U16 desc[UR50][R2.64+0x2], R25 ;  /* 0x0000021902003986 */ /* 0x000fe2000c101532 */
[----:B------:R-:W-:Y:S01]  /*8060*/  LEA R6, P3, R10, R2, 0x4 ;  /* 0x000000020a067211 */ /* 0x000fe200078620ff */
[-C--:B------:R-:W-:Y:S01]  /*8070*/  FMUL R32, R32, R23.reuse ;  /* 0x0000001720207220 */ /* 0x080fe20000400000 */
[----:B------:R-:W-:Y:S01]  /*8080*/  ISETP.GT.AND P2, PT, R4, 0x8, P2 ;  /* 0x000000080400780c */ /* 0x000fe20001744270 */
[-C--:B------:R-:W-:Y:S01]  /*8090*/  FMUL R33, R33, R23.reuse ;  /* 0x0000001721217220 */ /* 0x080fe20000400000 */
[----:B------:R-:W-:Y:S01]  /*80a0*/  ISETP.GT.AND P0, PT, R0, 0x9, PT ;  /* 0x000000090000780c */ /* 0x000fe20003f04270 */
[----:B------:R-:W-:Y:S01]  /*80b0*/  IMAD.X R7, R11, 0x1, R3, P3 ;  /* 0x000000010b077824 */ /* 0x000fe200018e0603 */
[----:B------:R-:W-:Y:S01]  /*80c0*/  ISETP.GT.AND P5, PT, R4, RZ, P1 ;  /* 0x000000ff0400720c */ /* 0x000fe20000fa4270 */
[-C--:B------:R-:W-:Y:S01]  /*80d0*/  FMUL R34, R34, R23.reuse ;  /* 0x0000001722227220 */ /* 0x080fe20000400000 */
[----:B------:R-:W-:Y:S01]  /*80e0*/  ISETP.GT.AND P3, PT, R4, RZ, P0 ;  /* 0x000000ff0400720c */ /* 0x000fe20000764270 */
[-C--:B------:R-:W-:Y:S01]  /*80f0*/  FMUL R35, R35, R23.reuse ;  /* 0x0000001723237220 */ /* 0x080fe20000400000 */
[----:B------:R-:W-:Y:S01]  /*8100*/  F2FP.F16.F32.PACK_AB R26, RZ, R26 ;  /* 0x0000001aff1a723e */ /* 0x000fe200000000ff */
[----:B------:R-:W-:Y:S01]  /*8110*/  FMUL R36, R36, R23 ;  /* 0x0000001724247220 */ /* 0x000fe20000400000 */
[----:B------:R-:W-:Y:S01]  /*8120*/  F2FP.F16.F32.PACK_AB R27, RZ, R27 ;  /* 0x0000001bff1b723e */ /* 0x000fe200000000ff */
[----:B------:R-:W-:Y:S01]  /*8130*/  FMUL R37, R37, R23 ;  /* 0x0000001725257220 */ /* 0x000fe20000400000 */
[----:B------:R-:W-:Y:S01]  /*8140*/  F2FP.F16.F32.PACK_AB R28, RZ, R28 ;  /* 0x0000001cff1c723e */ /* 0x000fe200000000ff */
[----:B------:R-:W-:Y:S01]  /*8150*/  @P2 STG.E.U16 desc[UR50][R6.64], R26 ;  /* 0x0000001a06002986 */ /* 0x000fe2000c101532 */
[----:B------:R-:W-:Y:S01]  /*8160*/  F2FP.F16.F32.PACK_AB R29, RZ, R29 ;  /* 0x0000001dff1d723e */ /* 0x000fe200000000ff */
[-C--:B------:R-:W-:Y:S01]  /*8170*/  FMUL R38, R38, R23.reuse ;  /* 0x0000001726267220 */ /* 0x080fe20000400000 */
[----:B------:R-:W-:Y:S01]  /*8180*/  ISETP.GT.AND P2, PT, R4, 0x8, P1 ;  /* 0x000000080400780c */ /* 0x000fe20000f44270 */
[----:B------:R-:W-:Y:S01]  /*8190*/  @P4 STG.E.U16 desc[UR50][R6.64+0x2], R27 ;  /* 0x0000021b06004986 */ /* 0x000fe2000c101532 */
[----:B------:R-:W-:Y:S01]  /*81a0*/  ISETP.GT.AND P1, PT, R0, 0x10, PT ;  /* 0x000000100000780c */ /* 0x000fe20003f24270 */
[-C--:B------:R-:W-:Y:S01]  /*81b0*/  FMUL R39, R39, R23.reuse ;  /* 0x0000001727277220 */ /* 0x080fe20000400000 */
[----:B------:R-:W-:Y:S01]  /*81c0*/  F2FP.F16.F32.PACK_AB R30, RZ, R30 ;  /* 0x0000001eff1e723e */ /* 0x000fe200000000ff */
[----:B------:R-:W-:Y:S01]  /*81d0*/  @P5 STG.E.U16 desc[UR50][R2.64+0x10], R28 ;  /* 0x0000101c02005986 */ /* 0x000fe2000c101532 */
[----:B------:R-:W-:Y:S01]  /*81e0*/  ISETP.GT.AND P4, PT, R4, RZ, P1 ;  /* 0x000000ff0400720c */ /* 0x000fe20000f84270 */
[----:B------:R-:W-:Y:S01]  /*81f0*/  FMUL R40, R40, R23 ;  /* 0x0000001728287220 */ /* 0x000fe20000400000 */
[----:B------:R-:W-:Y:S01]  /*8200*/  F2FP.F16.F32.PACK_AB R31, RZ, R31 ;  /* 0x0000001fff1f723e */ /* 0x000fe200000000ff */
[----:B------:R-:W-:Y:S01]  /*8210*/  @P3 STG.E.U16 desc[UR50][R2.64+0x12], R29 ;  /* 0x0000121d02003986 */ /* 0x000fe2000c101532 */
[----:B------:R-:W-:Y:S01]  /*8220*/  ISETP.GT.AND P3, PT, R4, 0x8, P0 ;  /* 0x000000080400780c */ /* 0x000fe20000764270 */
[-C--:B------:R-:W-:Y:S01]  /*8230*/  FMUL R41, R41, R23.reuse ;  /* 0x0000001729297220 */ /* 0x080fe20000400000 */
[----:B------:R-:W-:Y:S01]  /*8240*/  ISETP.GT.AND P0, PT, R0, 0x11, PT ;  /* 0x000000110000780c */ /* 0x000fe20003f04270 */
[----:B------:R-:W-:Y:S01]  /*8250*/  @P2 STG.E.U16 desc[UR50][R6.64+0x10], R30 ;  /* 0x0000101e06002986 */ /* 0x000fe2000c101532 */
[----:B------:R-:W-:Y:S01]  /*8260*/  F2FP.F16.F32.PACK_AB R32, RZ, R32 ;  /* 0x00000020ff20723e */ /* 0x000fe200000000ff */
[-C--:B------:R-:W-:Y:S01]  /*8270*/  FMUL R42, R42, R23.reuse ;  /* 0x000000172a2a7220 */ /* 0x080fe20000400000 */
[C---:B------:R-:W-:Y:S01]  /*8280*/  ISETP.GT.AND P5, PT, R4.reuse, RZ, P0 ;  /* 0x000000ff0400720c */ /* 0x040fe200007a4270 */
[-C--:B------:R-:W-:Y:S01]  /*8290*/  FMUL R43, R43, R23.reuse ;  /* 0x000000172b2b7220 */ /* 0x080fe20000400000 */
[----:B------:R-:W-:Y:S01]  /*82a0*/  ISETP.GT.AND P2, PT, R4, 0x8, P1 ;  /* 0x000000080400780c */ /* 0x000fe20000f44270 */
[-C--:B------:R-:W-:Y:S01]  /*82b0*/  FMUL R44, R44, R23.reuse ;  /* 0x000000172c2c7220 */ /* 0x080fe20000400000 */
[----:B------:R-:W-:Y:S01]  /*82c0*/  ISETP.GT.AND P1, PT, R0, 0x18, PT ;  /* 0x000000180000780c */ /* 0x000fe20003f24270 */
[----:B------:R-:W-:Y:S01]  /*82d0*/  FMUL R45, R45, R23 ;  /* 0x000000172d2d7220 */ /* 0x000fe20000400000 */
[----:B------:R-:W-:Y:S01]  /*82e0*/  F2FP.F16.F32.PACK_AB R33, RZ, R33 ;  /* 0x00000021ff21723e */ /* 0x000fe200000000ff */
[----:B------:R-:W-:Y:S01]  /*82f0*/  @P3 STG.E.U16 desc[UR50][R6.64+0x12], R31 ;  /* 0x0000121f06003986 */ /* 0x000fe2000c101532 */
[----:B------:R-:W-:Y:S01]  /*8300*/  ISETP.GT.AND P3, PT, R4, 0x8, P0 ;  /* 0x000000080400780c */ /* 0x000fe20000764270 */
[-C--:B------:R-:W-:Y:S01]  /*8310*/  FMUL R46, R46, R23.reuse ;  /* 0x000000172e2e7220 */ /* 0x080fe20000400000 */
[----:B------:R-:W-:Y:S01]  /*8320*/  ISETP.GT.AND P0, PT, R0, 0x19, PT ;  /* 0x000000190000780c */ /* 0x000fe20003f04270 */
[----:B------:R-:W-:Y:S01]  /*8330*/  @P4 STG.E.U16 desc[UR50][R2.64+0x20], R32 ;  /* 0x0000202002004986 */ /* 0x000fe2000c101532 */
[C---:B------:R-:W-:Y:S01]  /*8340*/  ISETP.GT.AND P4, PT, R4.reuse, RZ, P1 ;  /* 0x000000ff0400720c */ /* 0x040fe20000f84270 */
[-C--:B------:R-:W-:Y:S01]  /*8350*/  FMUL R47, R47, R23.reuse ;  /* 0x000000172f2f7220 */ /* 0x080fe20000400000 */
[----:B------:R-:W-:Y:S01]  /*8360*/  F2FP.F16.F32.PACK_AB R34, RZ, R34 ;  /* 0x00000022ff22723e */ /* 0x000fe200000000ff */
[----:B------:R-:W-:Y:S01]  /*8370*/  @P5 STG.E.U16 desc[UR50][R2.64+0x22], R33 ;  /* 0x0000222102005986 */ /* 0x000fe2000c101532 */
[----:B------:R-:W-:Y:S01]  /*8380*/  ISETP.GT.AND P5, PT, R4, RZ, P0 ;  /* 0x000000ff0400720c */ /* 0x000fe200007a4270 */
        /* <DEDUP_REMOVED lines=15> */
[----:B------:R-:W-:Y:S01]  /*8480*/  ISETP.GT.AND P4, PT, R4, RZ, P1 ;  /* 0x000000ff0400720c */ /* 0x000fe20000f84270 */
[-C--:B------:R-:W-:Y:S01]  /*8490*/  FMUL R52, R52, R23.reuse ;  /* 0x0000001734347220 */ /* 0x080fe20000400000 */
[----:B------:R-:W-:Y:S01]  /*84a0*/  F2FP.F16.F32.PACK_AB R38, RZ, R38 ;  /* 0x00000026ff26723e */ /* 0x000fe200000000ff */
[-C--:B------:R-:W-:Y:S01]  /*84b0*/  FMUL R53, R53, R23.reuse ;  /* 0x0000001735357220 */ /* 0x080fe20000400000 */
        /* <DEDUP_REMOVED lines=325> */
[----:B------:R-:W-:Y:S01]  /*9910*/  FMUL R151, R151, R23 ;  /* 0x0000001797977220 */ /* 0x000fe20000400000 */
[----:B------:R-:W-:Y:S01]  /*9920*/  ISETP.GT.AND P2, PT, R4, 0x8, P1 ;  /* 0x000000080400780c */ /* 0x000fe20000f44270 */
[----:B------:R-:W-:Y:S01]  /*9930*/  @P3 STG.E.U16 desc[UR50][R6.64+0x132], R103 ;  /* 0x0001326706003986 */ /* 0x000fe2000c101532 */
[----:B------:R-:W-:-:S02]  /*9940*/  ISETP.GT.AND P1, PT, R0, 0xa8, PT ;  /* 0x000000a80000780c */ /* 0x000fc40003f24270 */
[----:B------:R-:W-:Y:S01]  /*9950*/  F2FP.F16.F32.PACK_AB R105, RZ, R105 ;  /* 0x00000069ff69723e */ /* 0x000fe200000000ff */
[----:B------:R-:W-:Y:S01]  /*9960*/  @P4 STG.E.U16 desc[UR50][R2.64+0x140], R104 ;  /* 0x0001406802004986 */ /* 0x000fe2000c101532 */
[----:B------:R-:W-:Y:S02]  /*9970*/  ISETP.GT.AND P3, PT, R4, 0x8, P0 ;  /* 0x000000080400780c */ /* 0x000fe40000764270 */
[----:B------:R-:W-:Y:S01]  /*9980*/  ISETP.GT.AND P0, PT, R0, 0xa9, PT ;  /* 0x000000a90000780c */ /* 0x000fe20003f04270 */
[----:B------:R-:W-:Y:S01]  /*9990*/  @P5 STG.E.U16 desc[UR50][R2.64+0x142], R105 ;  /* 0x0001426902005986 */ /* 0x000fe2000c101532 */
[C---:B------:R-:W-:Y:S02]  /*99a0*/  ISETP.GT.AND P4, PT, R4.reuse, RZ, P1 ;  /* 0x000000ff0400720c */ /* 0x040fe40000f84270 */
[----:B------:R-:W-:Y:S02]  /*99b0*/  F2FP.F16.F32.PACK_AB R106, RZ, R106 ;  /* 0x0000006aff6a723e */ /* 0x000fe400000000ff */
[----:B------:R-:W-:-:S02]  /*99c0*/  ISETP.GT.AND P5, PT, R4, RZ, P0 ;  /* 0x000000ff0400720c */ /* 0x000fc400007a4270 */
[----:B------:R-:W-:Y:S01]  /*99d0*/  F2FP.F16.F32.PACK_AB R107, RZ, R107 ;  /* 0x0000006bff6b723e */ /* 0x000fe200000000ff */
[----:B------:R-:W-:Y:S01]  /*99e0*/  @P2 STG.E.U16 desc[UR50][R6.64+0x140], R106 ;  /* 0x0001406a06002986 */ /* 0x000fe2000c101532 */
[----:B------:R-:W-:Y:S02]  /*99f0*/  F2FP.F16.F32.PACK_AB R108, RZ, R108 ;  /* 0x0000006cff6c723e */ /* 0x000fe400000000ff */
[----:B------:R-:W-:Y:S01]  /*9a00*/  ISETP.GT.AND P2, PT, R4, 0x8, P1 ;  /* 0x000000080400780c */ /* 0x000fe20000f44270 */
[----:B------:R-:W-:Y:S01]  /*9a10*/  @P3 STG.E.U16 desc[UR50][R6.64+0x142], R107 ;  /* 0x0001426b06003986 */ /* 0x000fe2000c101532 */
[----:B------:R-:W-:Y:S02]  /*9a20*/  ISETP.GT.AND P1, PT, R0, 0xb0, PT ;  /* 0x000000b00000780c */ /* 0x000fe40003f24270 */
[----:B------:R-:W-:Y:S01]  /*9a30*/  F2FP.F16.F32.PACK_AB R109, RZ, R109 ;  /* 0x0000006dff6d723e */ /* 0x000fe200000000ff */
[----:B------:R-:W-:Y:S01]  /*9a40*/  @P4 STG.E.U16 desc[UR50][R2.64+0x150], R108 ;  /* 0x0001506c02004986 */ /* 0x000fe2000c101532 */
[----:B------:R-:W-:-:S02]  /*9a50*/  ISETP.GT.AND P3, PT, R4, 0x8, P0 ;  /* 0x000000080400780c */ /* 0x000fc40000764270 */
[----:B------:R-:W-:Y:S01]  /*9a60*/  ISETP.GT.AND P0, PT, R0, 0xb1, PT ;  /* 0x000000b10000780c */ /* 0x000fe20003f04270 */
[----:B------:R-:W-:Y:S01]  /*9a70*/  @P5 STG.E.U16 desc[UR50][R2.64+0x152], R109 ;  /* 0x0001526d02005986 */ /* 0x000fe2000c101532 */
[C---:B------:R-:W-:Y:S02]  /*9a80*/  ISETP.GT.AND P4, PT, R4.reuse, RZ, P1 ;  /* 0x000000ff0400720c */ /* 0x040fe40000f84270 */
[----:B------:R-:W-:Y:S02]  /*9a90*/  F2FP.F16.F32.PACK_AB R110, RZ, R110 ;  /* 0x0000006eff6e723e */ /* 0x000fe400000000ff */
[----:B------:R-:W-:Y:S02]  /*9aa0*/  ISETP.GT.AND P5, PT, R4, RZ, P0 ;  /* 0x000000ff0400720c */ /* 0x000fe400007a4270 */
[----:B------:R-:W-:Y:S01]  /*9ab0*/  F2FP.F16.F32.PACK_AB R111, RZ, R111 ;  /* 0x0000006fff6f723e */ /* 0x000fe200000000ff */
[----:B------:R-:W-:Y:S01]  /*9ac0*/  @P2 STG.E.U16 desc[UR50][R6.64+0x150], R110 ;  /* 0x0001506e06002986 */ /* 0x000fe2000c101532 */
[----:B------:R-:W-:-:S02]  /*9ad0*/  F2FP.F16.F32.PACK_AB R112, RZ, R112 ;  /* 0x00000070ff70723e */ /* 0x000fc400000000ff */
[----:B------:R-:W-:Y:S01]  /*9ae0*/  ISETP.GT.AND P2, PT, R4, 0x8, P1 ;  /* 0x000000080400780c */ /* 0x000fe20000f44270 */
[----:B------:R-:W-:Y:S01]  /*9af0*/  @P3 STG.E.U16 desc[UR50][R6.64+0x152], R111 ;  /* 0x0001526f06003986 */ /* 0x000fe2000c101532 */
[----:B------:R-:W-:Y:S02]  /*9b00*/  ISETP.GT.AND P1, PT, R0, 0xb8, PT ;  /* 0x000000b80000780c */ /* 0x000fe40003f24270 */
[----:B------:R-:W-:Y:S01]  /*9b10*/  F2FP.F16.F32.PACK_AB R113, RZ, R113 ;  /* 0x00000071ff71723e */ /* 0x000fe200000000ff */
[----:B------:R-:W-:Y:S01]  /*9b20*/  @P4 STG.E.U16 desc[UR50][R2.64+0x160], R112 ;  /* 0x0001607002004986 */ /* 0x000fe2000c101532 */
[----:B------:R-:W-:Y:S02]  /*9b30*/  ISETP.GT.AND P3, PT, R4, 0x8, P0 ;  /* 0x000000080400780c */ /* 0x000fe40000764270 */
[----:B------:R-:W-:Y:S01]  /*9b40*/  ISETP.GT.AND P0, PT, R0, 0xb9, PT ;  /* 0x000000b90000780c */ /* 0x000fe20003f04270 */
[----:B------:R-:W-:Y:S01]  /*9b50*/  @P5 STG.E.U16 desc[UR50][R2.64+0x162], R113 ;  /* 0x0001627102005986 */ /* 0x000fe2000c101532 */
[----:B------:R-:W-:-:S02]  /*9b60*/  ISETP.GT.AND P4, PT, R4, RZ, P1 ;  /* 0x000000ff0400720c */ /* 0x000fc40000f84270 */
[----:B------:R-:W-:Y:S02]  /*9b70*/  F2FP.F16.F32.PACK_AB R114, RZ, R114 ;  /* 0x00000072ff72723e */ /* 0x000fe400000000ff */
[C---:B------:R-:W-:Y:S02]  /*9b80*/  ISETP.GT.AND P5, PT, R4.reuse, RZ, P0 ;  /* 0x000000ff0400720c */ /* 0x040fe400007a4270 */
[----:B------:R-:W-:Y:S01]  /*9b90*/  F2FP.F16.F32.PACK_AB R115, RZ, R115 ;  /* 0x00000073ff73723e */ /* 0x000fe200000000ff */
[----:B------:R-:W-:Y:S01]  /*9ba0*/  @P2 STG.E.U16 desc[UR50][R6.64+0x160], R114 ;  /* 0x0001607206002986 */ /* 0x000fe2000c101532 */
[----:B------:R-:W-:Y:S02]  /*9bb0*/  F2FP.F16.F32.PACK_AB R116, RZ, R116 ;  /* 0x00000074ff74723e */ /* 0x000fe400000000ff */
        /* <DEDUP_REMOVED lines=65> */
[----:B------:R-:W-:Y:S02]  /*9fd0*/  ISETP.GT.AND P5, PT, R4, RZ, P0 ;  /* 0x000000ff0400720c */ /* 0x000fe400007a4270 */
[----:B------:R-:W-:Y:S02]  /*9fe0*/  F2FP.F16.F32.PACK_AB R134, RZ, R134 ;  /* 0x00000086ff86723e */ /* 0x000fe400000000ff */
[----:B------:R-:W-:Y:S02]  /*9ff0*/  F2FP.F16.F32.PACK_AB R135, RZ, R135 ;  /* 0x00000087ff87723e */ /* 0x000fe400000000ff */
[----:B------:R-:W-:Y:S01]  /*a000*/  F2FP.F16.F32.PACK_AB R136, RZ, R136 ;  /* 0x00000088ff88723e */ /* 0x000fe200000000ff */
[----:B------:R-:W-:Y:S01]  /*a010*/  @P2 STG.E.U16 desc[UR50][R6.64+0x1b0], R134 ;  /* 0x0001b08606002986 */ /* 0x000fe2000c101532 */
[----:B------:R-:W-:-:S02]  /*a020*/  F2FP.F16.F32.PACK_AB R137, RZ, R137 ;  /* 0x00000089ff89723e */ /* 0x000fc400000000ff */
[C---:B------:R-:W-:Y:S01]  /*a030*/  ISETP.GT.AND P1, PT, R4.reuse, 0x8, P1 ;  /* 0x000000080400780c */ /* 0x040fe20000f24270 */
[----:B------:R-:W-:Y:S01]  /*a040*/  @P3 STG.E.U16 desc[UR50][R6.64+0x1b2], R135 ;  /* 0x0001b28706003986 */ /* 0x000fe2000c101532 */
[----:B------:R-:W-:Y:S02]  /*a050*/  ISETP.GT.AND P2, PT, R4, 0x8, P0 ;  /* 0x000000080400780c */ /* 0x000fe40000744270 */
[C---:B------:R-:W-:Y:S01]  /*a060*/  ISETP.GT.AND P0, PT, R0.reuse, 0xe9, PT ;  /* 0x000000e90000780c */ /* 0x040fe20003f04270 */
[----:B------:R-:W-:Y:S01]  /*a070*/  @P4 STG.E.U16 desc[UR50][R2.64+0x1c0], R136 ;  /* 0x0001c08802004986 */ /* 0x000fe2000c101532 */
[----:B------:R-:W-:Y:S02]  /*a080*/  ISETP.GT.AND P4, PT, R0, 0xe8, PT ;  /* 0x000000e80000780c */ /* 0x000fe40003f84270 */
[----:B------:R-:W-:Y:S01]  /*a090*/  F2FP.F16.F32.PACK_AB R138, RZ, R138 ;  /* 0x0000008aff8a723e */ /* 0x000fe200000000ff */
[----:B------:R-:W-:Y:S01]  /*a0a0*/  @P5 STG.E.U16 desc[UR50][R2.64+0x1c2], R137 ;  /* 0x0001c28902005986 */ /* 0x000fe2000c101532 */
[----:B------:R-:W-:-:S02]  /*a0b0*/  ISETP.GT.AND P5, PT, R4, RZ, P4 ;  /* 0x000000ff0400720c */ /* 0x000fc400027a4270 */
[----:B------:R-:W-:Y:S01]  /*a0c0*/  F2FP.F16.F32.PACK_AB R139, RZ, R139 ;  /* 0x0000008bff8b723e */ /* 0x000fe200000000ff */
[----:B------:R-:W-:Y:S01]  /*a0d0*/  @P1 STG.E.U16 desc[UR50][R6.64+0x1c0], R138 ;  /* 0x0001c08a06001986 */ /* 0x000fe2000c101532 */
[----:B------:R-:W-:Y:S02]  /*a0e0*/  F2FP.F16.F32.PACK_AB R140, RZ, R140 ;  /* 0x0000008cff8c723e */ /* 0x000fe400000000ff */
[C---:B------:R-:W-:Y:S01]  /*a0f0*/  ISETP.GT.AND P3, PT, R4.reuse, RZ, P0 ;  /* 0x000000ff0400720c */ /* 0x040fe20000764270 */
[----:B------:R-:W-:Y:S01]  /*a100*/  @P2 STG.E.U16 desc[UR50][R6.64+0x1c2], R139 ;  /* 0x0001c28b06002986 */ /* 0x000fe2000c101532 */
[C---:B------:R-:W-:Y:S02]  /*a110*/  ISETP.GT.AND P4, PT, R4.reuse, 0x8, P4 ;  /* 0x000000080400780c */ /* 0x040fe40002784270 */
[----:B------:R-:W-:Y:S02]  /*a120*/  F2FP.F16.F32.PACK_AB R141, RZ, R141 ;  /* 0x0000008dff8d723e */ /* 0x000fe400000000ff */
[----:B------:R-:W-:Y:S01]  /*a130*/  F2FP.F16.F32.PACK_AB R142, RZ, R142 ;  /* 0x0000008eff8e723e */ /* 0x000fe200000000ff */
[----:B------:R-:W-:Y:S01]  /*a140*/  @P5 STG.E.U16 desc[UR50][R2.64+0x1d0], R140 ;  /* 0x0001d08c02005986 */ /* 0x000fe2000c101532 */
[----:B------:R-:W-:-:S02]  /*a150*/  ISETP.GT.AND P5, PT, R4, 0x8, P0 ;  /* 0x000000080400780c */ /* 0x000fc400007a4270 */
[----:B------:R-:W-:Y:S02]  /*a160*/  F2FP.F16.F32.PACK_AB R143, RZ, R143 ;  /* 0x0000008fff8f723e */ /* 0x000fe400000000ff */
[C---:B------:R-:W-:Y:S01]  /*a170*/  ISETP.GT.AND P0, PT, R0.reuse, 0xf1, PT ;  /* 0x000000f10000780c */ /* 0x040fe20003f04270 */
[----:B------:R-:W-:Y:S01]  /*a180*/  @P3 STG.E.U16 desc[UR50][R2.64+0x1d2], R141 ;  /* 0x0001d28d02003986 */ /* 0x000fe2000c101532 */
[----:B------:R-:W-:Y:S02]  /*a190*/  ISETP.GT.AND P3, PT, R0, 0xf0, PT ;  /* 0x000000f00000780c */ /* 0x000fe40003f64270 */
[----:B------:R-:W-:Y:S01]  /*a1a0*/  F2FP.F16.F32.PACK_AB R144, RZ, R144 ;  /* 0x00000090ff90723e */ /* 0x000fe200000000ff */
[----:B------:R-:W-:Y:S01]  /*a1b0*/  @P4 STG.E.U16 desc[UR50][R6.64+0x1d0], R142 ;  /* 0x0001d08e06004986 */ /* 0x000fe2000c101532 */
[C---:B------:R-:W-:Y:S02]  /*a1c0*/  ISETP.GT.AND P4, PT, R4.reuse, RZ, P3 ;  /* 0x000000ff0400720c */ /* 0x040fe40001f84270 */
[C---:B------:R-:W-:Y:S01]  /*a1d0*/  ISETP.GT.AND P3, PT, R4.reuse, 0x8, P3 ;  /* 0x000000080400780c */ /* 0x040fe20001f64270 */
[----:B------:R-:W-:Y:S01]  /*a1e0*/  @P5 STG.E.U16 desc[UR50][R6.64+0x1d2], R143 ;  /* 0x0001d28f06005986 */ /* 0x000fe2000c101532 */
[----:B------:R-:W-:-:S02]  /*a1f0*/  ISETP.GT.AND P5, PT, R4, RZ, P0 ;  /* 0x000000ff0400720c */ /* 0x000fc400007a4270 */
[----:B------:R-:W-:Y:S02]  /*a200*/  F2FP.F16.F32.PACK_AB R145, RZ, R145 ;  /* 0x00000091ff91723e */ /* 0x000fe400000000ff */
[----:B------:R-:W-:Y:S02]  /*a210*/  ISETP.GT.AND P0, PT, R4, 0x8, P0 ;  /* 0x000000080400780c */ /* 0x000fe40000704270 */
[C---:B------:R-:W-:Y:S02]  /*a220*/  ISETP.GT.AND P1, PT, R0.reuse, 0xf9, PT ;  /* 0x000000f90000780c */ /* 0x040fe40003f24270 */
[----:B------:R-:W-:Y:S01]  /*a230*/  ISETP.GT.AND P2, PT, R0, 0xf8, PT ;  /* 0x000000f80000780c */ /* 0x000fe20003f44270 */
[----:B------:R-:W-:Y:S01]  /*a240*/  @P4 STG.E.U16 desc[UR50][R2.64+0x1e0], R144 ;  /* 0x0001e09002004986 */ /* 0x000fe2000c101532 */
[C---:B------:R-:W-:Y:S01]  /*a250*/  ISETP.GT.AND P4, PT, R4.reuse, RZ, P1 ;  /* 0x000000ff0400720c */ /* 0x040fe20000f84270 */
[----:B------:R-:W-:Y:S01]  /*a260*/  @P3 IMAD.MOV.U32 R5, RZ, RZ, R7 ;  /* 0x000000ffff053224 */ /* 0x000fe200078e0007 */
[C---:B------:R-:W-:Y:S01]  /*a270*/  ISETP.GT.AND P1, PT, R4.reuse, 0x8, P1 ;  /* 0x000000080400780c */ /* 0x040fe20000f24270 */
[----:B------:R-:W-:Y:S01]  /*a280*/  @P5 STG.E.U16 desc[UR50][R2.64+0x1e2], R145 ;  /* 0x0001e29102005986 */ /* 0x000fe2000c101532 */
[----:B------:R-:W-:-:S02]  /*a290*/  ISETP.GT.AND P5, PT, R4, RZ, P2 ;  /* 0x000000ff0400720c */ /* 0x000fc400017a4270 */
[----:B------:R-:W-:Y:S01]  /*a2a0*/  ISETP.GT.AND P2, PT, R4, 0x8, P2 ;  /* 0x000000080400780c */ /* 0x000fe20001744270 */
[----:B------:R-:W-:Y:S01]  /*a2b0*/  @P3 IMAD.MOV.U32 R4, RZ, RZ, R6 ;  /* 0x000000ffff043224 */ /* 0x000fe200078e0006 */
[----:B------:R-:W-:Y:S02]  /*a2c0*/  F2FP.F16.F32.PACK_AB R146, RZ, R146 ;  /* 0x00000092ff92723e */ /* 0x000fe400000000ff */
[----:B------:R-:W-:Y:S02]  /*a2d0*/  F2FP.F16.F32.PACK_AB R147, RZ, R147 ;  /* 0x00000093ff93723e */ /* 0x000fe400000000ff */
[----:B------:R-:W-:Y:S01]  /*a2e0*/  F2FP.F16.F32.PACK_AB R148, RZ, R148 ;  /* 0x00000094ff94723e */ /* 0x000fe200000000ff */
[----:B------:R0:W-:Y:S01]  /*a2f0*/  @P3 STG.E.U16 desc[UR50][R4.64+0x1e0], R146 ;  /* 0x0001e09204003986 */ /* 0x0001e2000c101532 */
[----:B------:R-:W-:Y:S02]  /*a300*/  F2FP.F16.F32.PACK_AB R149, RZ, R149 ;  /* 0x00000095ff95723e */ /* 0x000fe400000000ff */
[----:B------:R-:W-:-:S02]  /*a310*/  F2FP.F16.F32.PACK_AB R150, RZ, R150 ;  /* 0x00000096ff96723e */ /* 0x000fc400000000ff */
[----:B------:R-:W-:Y:S01]  /*a320*/  F2FP.F16.F32.PACK_AB R151, RZ, R151 ;  /* 0x00000097ff97723e */ /* 0x000fe200000000ff */
[----:B0-----:R-:W-:Y:S02]  /*a330*/  @P0 IMAD.MOV.U32 R4, RZ, RZ, R6 ;  /* 0x000000ffff040224 */ /* 0x001fe400078e0006 */
[----:B------:R-:W-:-:S05]  /*a340*/  @P0 IMAD.MOV.U32 R5, RZ, RZ, R7 ;  /* 0x000000ffff050224 */ /* 0x000fca00078e0007 */
[----:B------:R-:W-:Y:S04]  /*a350*/  @P0 STG.E.U16 desc[UR50][R4.64+0x1e2], R147 ;  /* 0x0001e29304000986 */ /* 0x000fe8000c101532 */
[----:B------:R-:W-:Y:S04]  /*a360*/  @P5 STG.E.U16 desc[UR50][R2.64+0x1f0], R148 ;  /* 0x0001f09402005986 */ /* 0x000fe8000c101532 */
[----:B------:R0:W-:Y:S02]  /*a370*/  @P4 STG.E.U16 desc[UR50][R2.64+0x1f2], R149 ;  /* 0x0001f29502004986 */ /* 0x0001e4000c101532 */
[----:B0-----:R-:W-:-:S02]  /*a380*/  @P2 IMAD.MOV.U32 R2, RZ, RZ, R6 ;  /* 0x000000ffff022224 */ /* 0x001fc400078e0006 */
[----:B------:R-:W-:-:S05]  /*a390*/  @P2 IMAD.MOV.U32 R3, RZ, RZ, R7 ;  /* 0x000000ffff032224 */ /* 0x000fca00078e0007 */
[----:B------:R0:W-:Y:S04]  /*a3a0*/  @P2 STG.E.U16 desc[UR50][R2.64+0x1f0], R150 ;  /* 0x0001f09602002986 */ /* 0x0001e8000c101532 */
[----:B------:R0:W-:Y:S02]  /*a3b0*/  @P1 STG.E.U16 desc[UR50][R6.64+0x1f2], R151 ;  /* 0x0001f29706001986 */ /* 0x0001e4000c101532 */
.L_x_289:
[----:B------:R-:W-:Y:S05]  /*a3c0*/  BSYNC B0 ;  /* 0x0000000000007941 */ /* 0x000fea0003800000 */
.L_x_35:
[----:B0-----:R-:W-:Y:S01]  /*a3d0*/  IMAD.U32 R2, RZ, RZ, UR38 ;  /* 0x00000026ff027e24 */ /* 0x001fe2000f8e00ff */
[----:B------:R-:W-:Y:S01]  /*a3e0*/  ULDC.64 UR4, c[0x0][0x650] ;  /* 0x0001940000047ab9 */ /* 0x000fe20000000a00 */
[----:B------:R-:W-:Y:S01]  /*a3f0*/  IMAD.U32 R0, RZ, RZ, UR41 ;  /* 0x00000029ff007e24 */ /* 0x000fe2000f8e00ff */
[----:B------:R0:W-:Y:S01]  /*a400*/  SYNCS.ARRIVE.TRANS64.A1T0 RZ, [R159+UR46], RZ ;  /* 0x000000ff9fff79a7 */ /* 0x0001e2000810002e */
[----:B------:R-:W-:Y:S01]  /*a410*/  IMAD.U32 R3, RZ, RZ, UR39 ;  /* 0x00000027ff037e24 */ /* 0x000fe2000f8e00ff */
[C---:B------:R-:W-:Y:S01]  /*a420*/  LEA R16, P0, R2.reuse, R16, 0x1 ;  /* 0x0000001002107211 */ /* 0x040fe200078008ff */
[----:B-----5:R-:W-:Y:S02]  /*a430*/  IMAD.MOV.U32 R18, RZ, RZ, -0x1 ;  /* 0xffffffffff127424 */ /* 0x020fe400078e00ff */
[----:B------:R-:W-:Y:S01]  /*a440*/  IMAD.MOV.U32 R19, RZ, RZ, -0x1 ;  /* 0xffffffffff137424 */ /* 0x000fe200078e00ff */
[----:B------:R-:W-:Y:S01]  /*a450*/  LEA.HI.X R17, R2, R17, R0, 0x1, P0 ;  /* 0x0000001102117211 */ /* 0x000fe200000f0c00 */
[----:B------:R-:W-:Y:S01]  /*a460*/  IMAD.MOV.U32 R2, RZ, RZ, -0x1 ;  /* 0xffffffffff027424 */ /* 0x000fe200078e00ff */
[----:B------:R-:W-:-:S02]  /*a470*/  ISETP.GE.U32.AND P0, PT, R16, UR4, PT ;  /* 0x0000000410007c0c */ /* 0x000fc4000bf06070 */
[----:B------:R-:W-:Y:S02]  /*a480*/  PRMT R0, RZ, 0x7610, R0 ;  /* 0x00007610ff007816 */ /* 0x000fe40000000000 */
[----:B------:R-:W-:-:S13]  /*a490*/  ISETP.GE.U32.AND.EX P0, PT, R17, UR5, PT, P0 ;  /* 0x0000000511007c0c */ /* 0x000fda000bf06100 */
[----:B0-----:R-:W-:Y:S05]  /*a4a0*/  @P0 BRA `(.L_x_290) ;  /* 0x00000004008c0947 */ /* 0x001fea0003800000 */
[----:B------:R-:W0:Y:S01]  /*a4b0*/  S2UR UR7, SR_CTAID.X ;  /* 0x00000000000779c3 */ /* 0x000e220000002500 */
[----:B------:R-:W-:Y:S01]  /*a4c0*/  ULDC.64 UR4, c[0x0][0x628] ;  /* 0x00018a0000047ab9 */ /* 0x000fe20000000a00 */
[----:B------:R-:W-:Y:S01]  /*a4d0*/  ULDC UR6, c[0x0][0x150] ;  /* 0x0000540000067ab9 */ /* 0x000fe20000000800 */
[----:B------:R-:W-:Y:S01]  /*a4e0*/  ISETP.NE.U32.AND P0, PT, RZ, UR4, PT ;  /* 0x00000004ff007c0c */ /* 0x000fe2000bf05070 */
[----:B------:R-:W-:Y:S01]  /*a4f0*/  ULDC UR15, c[0x0][0x630] ;  /* 0x00018c00000f7ab9 */ /* 0x000fe20000000800 */
[C---:B------:R-:W-:Y:S01]  /*a500*/  R2UR UR16, R16.reuse ;  /* 0x00000000101072ca */ /* 0x040fe200000e0000 */
[----:B------:R-:W-:Y:S01]  /*a510*/  ULDC UR18, c[0x0][0x154] ;  /* 0x0000550000127ab9 */ /* 0x000fe20000000800 */
[----:B------:R-:W-:Y:S01]  /*a520*/  ISETP.NE.AND.EX P0, PT, RZ, UR5, PT, P0 ;  /* 0x00000005ff007c0c */ /* 0x000fe2000bf05300 */
[----:B------:R-:W1:Y:S01]  /*a530*/  S2UR UR19, SR_CTAID.Y ;  /* 0x00000000001379c3 */ /* 0x000e620000002600 */
[----:B------:R-:W-:Y:S02]  /*a540*/  R2UR UR17, R17 ;  /* 0x00000000111172ca */ /* 0x000fe400000e0000 */
[----:B------:R-:W-:-:S02]  /*a550*/  R2UR UR12, R16 ;  /* 0x00000000100c72ca */ /* 0x000fc400000e0000 */
[----:B------:R-:W-:Y:S02]  /*a560*/  R2UR UR13, R17 ;  /* 0x00000000110d72ca */ /* 0x000fe400000e0000 */
[----:B0-----:R-:W-:-:S05]  /*a570*/  I2FP.F32.U32 R0, UR7 ;  /* 0x0000000700007c45 */ /* 0x001fca0008201000 */
[----:B------:R-:W-:-:S04]  /*a580*/  FMUL R0, R0, UR6 ;  /* 0x0000000600007c20 */ /* 0x000fc80008400000 */
[----:B------:R0:W0:Y:S01]  /*a590*/  F2I.U32.TRUNC.NTZ R2, R0 ;  /* 0x0000000000027305 */ /* 0x000022000020f000 */
[----:B-1----:R-:W-:Y:S05]  /*a5a0*/  @!P0 BRA `(.L_x_291) ;  /* 0x0000000000308947 */ /* 0x002fea0003800000 */
        /* <DEDUP_REMOVED lines=12> */
.L_x_291:
[----:B------:R-:W-:Y:S01]  /*a670*/  USHF.R.U64 UR6, UR12, UR15, UR13 ;  /* 0x0000000f0c067299 */ /* 0x000fe2000800120d */
[----:B0-----:R-:W-:Y:S01]  /*a680*/  I2FP.F32.U32 R0, UR19 ;  /* 0x0000001300007c45 */ /* 0x001fe20008201000 */
[----:B------:R-:W-:Y:S01]  /*a690*/  USHF.R.U32.HI UR4, URZ, UR15, UR13 ;  /* 0x0000000f3f047299 */ /* 0x000fe2000801160d */
[----:B------:R-:W-:Y:S01]  /*a6a0*/  R2UR UR14, R2 ;  /* 0x00000000020e72ca */ /* 0x000fe200000e0000 */
[----:B------:R-:W-:Y:S02]  /*a6b0*/  UIADD3 UR9, UP0, URZ, -UR6, URZ ;  /* 0x800000063f097290 */ /* 0x000fe4000ff1e03f */
[----:B------:R-:W-:Y:S01]  /*a6c0*/  FMUL R0, R0, UR18 ;  /* 0x0000001200007c20 */ /* 0x000fe20008400000 */
[----:B------:R-:W-:Y:S01]  /*a6d0*/  ULDC.64 UR12, c[0x0][0x620] ;  /* 0x00018800000c7ab9 */ /* 0x000fe20000000a00 */
[----:B------:R-:W-:Y:S01]  /*a6e0*/  UIADD3.X UR4, URZ, ~UR4, URZ, UP0, !UPT ;  /* 0x800000043f047290 */ /* 0x000fe200087fe43f */
[----:B------:R-:W-:Y:S01]  /*a6f0*/  UMOV UR10, UR16 ;  /* 0x00000010000a7c82 */ /* 0x000fe20008000000 */
[----:B------:R-:W-:-:S02]  /*a700*/  UMOV UR11, UR17 ;  /* 0x00000011000b7c82 */ /* 0x000fc40008000000 */
[----:B------:R-:W0:Y:S01]  /*a710*/  F2I.U32.TRUNC.NTZ R0, R0 ;  /* 0x0000000000007305 */ /* 0x000e22000020f000 */
[----:B------:R-:W-:Y:S02]  /*a720*/  UIMAD UR4, UR4, UR12, URZ ;  /* 0x0000000c040472a4 */ /* 0x000fe4000f8e023f */
[----:B------:R-:W-:Y:S02]  /*a730*/  UIMAD.WIDE.U32 UR10, UR9, UR12, UR10 ;  /* 0x0000000c090a72a5 */ /* 0x000fe4000f8e000a */
[----:B------:R-:W-:Y:S01]  /*a740*/  UIMAD UR9, UR9, UR13, UR4 ;  /* 0x0000000d090972a4 */ /* 0x000fe2000f8e0204 */
[----:B------:R-:W-:Y:S01]  /*a750*/  ULDC UR22, c[0x0][0x658] ;  /* 0x0001960000167ab9 */ /* 0x000fe20000000800 */
[----:B------:R-:W-:Y:S02]  /*a760*/  UMOV UR12, 0xffffffff ;  /* 0xffffffff000c7882 */ /* 0x000fe40000000000 */
[----:B------:R-:W-:Y:S01]  /*a770*/  UIADD3 UR11, UR11, UR9, URZ ;  /* 0x000000090b0b7290 */ /* 0x000fe2000fffe03f */
[----:B------:R-:W-:Y:S01]  /*a780*/  ULDC UR13, c[0x0][0x618] ;  /* 0x00018600000d7ab9 */ /* 0x000fe20000000800 */
[----:B------:R-:W-:Y:S01]  /*a790*/  ULDC.64 UR4, c[0x0][0x640] ;  /* 0x0001900000047ab9 */ /* 0x000fe20000000a00 */
[----:B------:R-:W-:Y:S01]  /*a7a0*/  USHF.L.U32 UR18, UR12, UR22, URZ ;  /* 0x000000160c127299 */ /* 0x000fe2000800063f */
[----:B------:R-:W-:Y:S01]  /*a7b0*/  ISETP.NE.U32.AND P0, PT, RZ, UR4, PT ;  /* 0x00000004ff007c0c */ /* 0x000fe2000bf05070 */
[----:B------:R-:W-:Y:S01]  /*a7c0*/  USHF.R.U64 UR12, UR10, UR13, UR11 ;  /* 0x0000000d0a0c7299 */ /* 0x000fe2000800120b */
[----:B0-----:R-:W-:Y:S01]  /*a7d0*/  R2UR UR16, R0 ;  /* 0x00000000001072ca */ /* 0x001fe200000e0000 */
[----:B------:R-:W-:Y:S01]  /*a7e0*/  USHF.R.U32.HI UR10, URZ, UR13, UR11 ;  /* 0x0000000d3f0a7299 */ /* 0x000fe2000801160b */
[----:B------:R-:W-:Y:S01]  /*a7f0*/  ISETP.NE.AND.EX P0, PT, RZ, UR5, PT, P0 ;  /* 0x00000005ff007c0c */ /* 0x000fe2000bf05300 */
[----:B------:R-:W-:Y:S01]  /*a800*/  ULDC UR17, c[0x0][0x608] ;  /* 0x0001820000117ab9 */ /* 0x000fe20000000800 */
[----:B------:R-:W-:-:S02]  /*a810*/  ULOP3.LUT UR23, URZ, UR18, URZ, 0x33, !UPT ;  /* 0x000000123f177292 */ /* 0x000fc4000f8e333f */
[----:B------:R-:W-:Y:S02]  /*a820*/  USHF.R.U64 UR18, UR12, UR17, UR10 ;  /* 0x000000110c127299 */ /* 0x000fe4000800120a */
[----:B------:R-:W-:Y:S01]  /*a830*/  USHF.R.U32.HI UR10, URZ, UR17, UR10 ;  /* 0x000000113f0a7299 */ /* 0x000fe2000801160a */
[----:B------:R-:W-:Y:S01]  /*a840*/  UMOV UR20, 0x1 ;  /* 0x0000000100147882 */ /* 0x000fe20000000000 */
[----:B------:R-:W-:Y:S02]  /*a850*/  UIADD3 UR14, -UR14, URZ, URZ ;  /* 0x0000003f0e0e7290 */ /* 0x000fe4000fffe13f */
[----:B------:R-:W-:Y:S02]  /*a860*/  USHF.L.U32 UR13, UR20, UR22, URZ ;  /* 0x00000016140d7299 */ /* 0x000fe4000800063f */
[----:B------:R-:W-:Y:S01]  /*a870*/  USHF.R.U64 UR20, UR18, UR22, UR10 ;  /* 0x0000001612147299 */ /* 0x000fe2000800120a */
[----:B------:R-:W-:Y:S01]  /*a880*/  ULDC UR15, c[0x0][0x144] ;  /* 0x00005100000f7ab9 */ /* 0x000fe20000000800 */
[----:B------:R-:W-:Y:S01]  /*a890*/  ULDC UR8, c[0x0][0x600] ;  /* 0x0001800000087ab9 */ /* 0x000fe20000000800 */
[----:B------:R-:W-:-:S02]  /*a8a0*/  UIADD3 UR21, -UR16, URZ, URZ ;  /* 0x0000003f10157290 */ /* 0x000fc4000fffe13f */
[----:B------:R-:W-:Y:S02]  /*a8b0*/  USHF.R.U32.HI UR17, URZ, UR22, UR10 ;  /* 0x000000163f117299 */ /* 0x000fe4000801160a */
[----:B------:R-:W-:Y:S02]  /*a8c0*/  UIADD3 UR9, UR8, -0x1, URZ ;  /* 0xffffffff08097890 */ /* 0x000fe4000fffe03f */
[----:B------:R-:W-:Y:S01]  /*a8d0*/  UIMAD UR22, UR15, UR14, UR7 ;  /* 0x0000000e0f1672a4 */ /* 0x000fe2000f8e0207 */
[----:B------:R-:W-:Y:S01]  /*a8e0*/  ULDC UR26, c[0x0][0x148] ;  /* 0x00005200001a7ab9 */ /* 0x000fe20000000800 */
[----:B------:R-:W-:Y:S01]  /*a8f0*/  ULDC UR24, c[0x0][0x648] ;  /* 0x0001920000187ab9 */ /* 0x000fe20000000800 */
[----:B------:R-:W-:Y:S01]  /*a900*/  ULDC UR25, c[0x0][0x638] ;  /* 0x00018e0000197ab9 */ /* 0x000fe20000000800 */
        /* <DEDUP_REMOVED lines=12> */
.L_x_292:
[----:B------:R-:W-:Y:S01]  /*a9d0*/  UISETP.NE.AND UP0, UPT, UR40, URZ, UPT ;  /* 0x0000003f2800728c */ /* 0x000fe2000bf05270 */
[----:B------:R-:W-:Y:S01]  /*a9e0*/  IMAD.MOV.U32 R0, RZ, RZ, 0x1 ;  /* 0x00000001ff007424 */ /* 0x000fe200078e00ff */
[----:B------:R-:W-:Y:S01]  /*a9f0*/  USHF.R.U64 UR4, UR16, UR24, UR17 ;  /* 0x0000001810047299 */ /* 0x000fe20008001211 */
[----:B------:R-:W-:Y:S01]  /*aa00*/  IMAD.U32 R19, RZ, RZ, UR6 ;  /* 0x00000006ff137e24 */ /* 0x000fe2000f8e00ff */
[----:B------:R-:W-:Y:S02]  /*aa10*/  ULOP3.LUT UR18, UR18, UR23, URZ, 0xc0, !UPT ;  /* 0x0000001712127292 */ /* 0x000fe4000f8ec03f */
[----:B------:R-:W-:Y:S02]  /*aa20*/  UIADD3 UR5, -UR4, URZ, URZ ;  /* 0x0000003f04057290 */ /* 0x000fe4000fffe13f */
[----:B------:R-:W-:Y:S02]  /*aa30*/  ULOP3.LUT UR9, UR12, UR9, URZ, 0xc0, !UPT ;  /* 0x000000090c097292 */ /* 0x000fe4000f8ec03f */
[----:B------:R-:W-:-:S02]  /*aa40*/  UIMAD UR4, UR13, UR4, UR18 ;  /* 0x000000040d0472a4 */ /* 0x000fc4000f8e0212 */
[----:B------:R-:W-:Y:S02]  /*aa50*/  @UP0 UIMAD UR22, UR26, UR21, UR19 ;  /* 0x000000151a1602a4 */ /* 0x000fe4000f8e0213 */
[----:B------:R-:W-:Y:S01]  /*aa60*/  UIMAD UR5, UR5, UR25, UR20 ;  /* 0x00000019050572a4 */ /* 0x000fe2000f8e0214 */
[----:B------:R-:W-:Y:S02]  /*aa70*/  ULDC UR7, c[0x0][0x610] ;  /* 0x0001840000077ab9 */ /* 0x000fe40000000800 */
[----:B------:R-:W-:Y:S02]  /*aa80*/  UIMAD UR4, UR4, UR7, UR22 ;  /* 0x00000007040472a4 */ /* 0x000fe4000f8e0216 */
[----:B------:R-:W-:-:S04]  /*aa90*/  UIMAD UR5, UR5, UR8, UR9 ;  /* 0x00000008050572a4 */ /* 0x000fc8000f8e0209 */
[----:B------:R-:W-:Y:S02]  /*aaa0*/  USEL UR7, UR5, UR4, !UP0 ;  /* 0x0000000405077287 */ /* 0x000fe4000c000000 */
[----:B------:R-:W-:-:S04]  /*aab0*/  USEL UR4, UR4, UR5, !UP0 ;  /* 0x0000000504047287 */ /* 0x000fc8000c000000 */
[----:B------:R-:W-:Y:S02]  /*aac0*/  IMAD.U32 R2, RZ, RZ, UR7 ;  /* 0x00000007ff027e24 */ /* 0x000fe4000f8e00ff */
[----:B------:R-:W-:-:S07]  /*aad0*/  IMAD.U32 R18, RZ, RZ, UR4 ;  /* 0x00000004ff127e24 */ /* 0x000fce000f8e00ff */
.L_x_290:
[----:B------:R-:W-:Y:S02]  /*aae0*/  LOP3.LUT P0, RZ, R0, 0xff, RZ, 0xc0, !PT ;  /* 0x000000ff00ff7812 */ /* 0x000fe4000780c0ff */
[----:B------:R-:W-:-:S11]  /*aaf0*/  LOP3.LUT R170, R170, 0x1, RZ, 0x3c, !PT ;  /* 0x00000001aaaa7812 */ /* 0x000fd600078e3cff */
[----:B------:R-:W-:Y:S05]  /*ab00*/  @P0 BRA `(.L_x_293) ;  /* 0xffffff6800f00947 */ /* 0x000fea000383ffff */
[----:B------:R-:W-:Y:S05]  /*ab10*/  EXIT ;  /* 0x000000000000794d */ /* 0x000fea0003800000 */
.L_x_16:
[----:B------:R-:W-:-:S08]  /*ab20*/  ISETP.NE.AND P0, PT, RZ, UR6, PT ;  /* 0x00000006ff007c0c */ /* 0x000fd0000bf05270 */
[----:B-----5:R-:W0:-:S00]  /*ab30*/  USETMAXREG.DEALLOC.CTAPOOL 0x28 ;  /* 0x00000028000079c8 */ /* 0x020e0000080e0500 */
[----:B------:R-:W-:Y:S05]  /*ab40*/  @P0 EXIT ;  /* 0x000000000000094d */ /* 0x000fea0003800000 */
[----:B0-----:R-:W-:Y:S01]  /*ab50*/  LOP3.LUT P0, RZ, R0, 0xff, RZ, 0xc0, !PT ;  /* 0x000000ff00ff7812 */ /* 0x001fe2000780c0ff */
[----:B------:R-:W-:Y:S02]  /*ab60*/  IMAD.MOV.U32 R8, RZ, RZ, 0x1 ;  /* 0x00000001ff087424 */ /* 0x000fe400078e00ff */
[----:B------:R-:W-:-:S10]  /*ab70*/  IMAD.MOV.U32 R0, RZ, RZ, RZ ;  /* 0x000000ffff007224 */ /* 0x000fd400078e00ff */
[----:B------:R-:W-:Y:S05]  /*ab80*/  @!P0 BRA `(.L_x_294) ;  /* 0x0000000c00648947 */ /* 0x000fea0003800000 */
[----:B------:R-:W0:Y:S01]  /*ab90*/  S2UR UR8, SR_CgaCtaId ;  /* 0x00000000000879c3 */ /* 0x000e220000008800 */
[----:B------:R-:W-:Y:S01]  /*aba0*/  LOP3.LUT P0, RZ, R3, 0x1f, RZ, 0xc0, !PT ;  /* 0x0000001f03ff7812 */ /* 0x000fe2000780c0ff */
[----:B------:R-:W-:Y:S01]  /*abb0*/  ULDC UR5, c[0x0][0x658] ;  /* 0x0001960000057ab9 */ /* 0x000fe20000000800 */
[----:B------:R-:W-:Y:S01]  /*abc0*/  UMOV UR6, 0xffffffff ;  /* 0xffffffff00067882 */ /* 0x000fe20000000000 */
[----:B------:R-:W-:Y:S01]  /*abd0*/  BSSY B0, `(.L_x_294) ;  /* 0x00000d4000007945 */ /* 0x000fe20003800000 */
[----:B------:R-:W-:Y:S01]  /*abe0*/  USHF.L.U32 UR6, UR6, UR5, URZ ;  /* 0x0000000506067299 */ /* 0x000fe2000800063f */
[C---:B------:R-:W-:Y:S01]  /*abf0*/  ISETP.NE.AND P3, PT, R4.reuse, RZ, PT ;  /* 0x000000ff0400720c */ /* 0x040fe20003f65270 */
[----:B------:R-:W-:Y:S01]  /*ac00*/  IMAD.MOV.U32 R10, RZ, RZ, 0x1 ;  /* 0x00000001ff0a7424 */ /* 0x000fe200078e00ff */
[----:B------:R-:W-:Y:S01]  /*ac10*/  ISETP.NE.OR P0, PT, R4, RZ, !P0 ;  /* 0x000000ff0400720c */ /* 0x000fe20004705670 */
[----:B------:R-:W-:Y:S01]  /*ac20*/  IMAD.MOV.U32 R8, RZ, RZ, 0x1 ;  /* 0x00000001ff087424 */ /* 0x000fe200078e00ff */
[----:B------:R-:W-:Y:S01]  /*ac30*/  ULDC UR4, c[0x0][0x600] ;  /* 0x0001800000047ab9 */ /* 0x000fe20000000800 */
[----:B------:R-:W-:Y:S01]  /*ac40*/  IMAD.MOV.U32 R0, RZ, RZ, RZ ;  /* 0x000000ffff007224 */ /* 0x000fe200078e00ff */
[----:B------:R-:W-:Y:S01]  /*ac50*/  UMOV UR7, 0x1 ;  /* 0x0000000100077882 */ /* 0x000fe20000000000 */
[----:B------:R-:W-:-:S02]  /*ac60*/  UIADD3 UR21, UR37, 0x1, URZ ;  /* 0x0000000125157890 */ /* 0x000fc4000fffe03f */
[----:B------:R-:W-:Y:S02]  /*ac70*/  ULOP3.LUT UR13, UR42, 0x2, URZ, 0xfc, !UPT ;  /* 0x000000022a0d7892 */ /* 0x000fe4000f8efc3f */
[----:B------:R-:W-:Y:S02]  /*ac80*/  UIADD3 UR4, UR4, -0x1, URZ ;  /* 0xffffffff04047890 */ /* 0x000fe4000fffe03f */
[----:B------:R-:W-:Y:S02]  /*ac90*/  USHF.L.U32 UR5, UR7, UR5, URZ ;  /* 0x0000000507057299 */ /* 0x000fe4000800063f */
[----:B------:R-:W-:Y:S01]  /*aca0*/  ULOP3.LUT UR6, URZ, UR6, URZ, 0x33, !UPT ;  /* 0x000000063f067292 */ /* 0x000fe2000f8e333f */
[----:B------:R-:W-:Y:S01]  /*acb0*/  ULDC.64 UR30, c[0x0][0x198] ;  /* 0x00006600001e7ab9 */ /* 0x000fe20000000a00 */
[----:B0-----:R-:W-:-:S10]  /*acc0*/  IMAD.U32 R9, RZ, RZ, UR8 ;  /* 0x00000008ff097e24 */ /* 0x001fd4000f8e00ff */
.L_x_306:
[----:B------:R-:W-:-:S03]  /*acd0*/  UMOV UR7, 0xffffffff ;  /* 0xffffffff00077882 */ /* 0x000fc60000000000 */
[----:B------:R-:W-:Y:S05]  /*ace0*/  BRA.DIV UR7, `(.L_x_295) ;  /* 0x0000000e07dc7947 */ /* 0x000fea000b800000 */
[----:B------:R-:W-:-:S13]  /*acf0*/  ELECT P6, URZ, PT ;  /* 0x00000000003f782f */ /* 0x000fda00038c0000 */
.L_x_317:
[----:B------:R-:W0:Y:S01]  /*ad00*/  LDC R3, c[0x0][0x28c] ;  /* 0x0000a300ff037b82 */ /* 0x000e220000000800 */
[----:B------:R-:W-:Y:S01]  /*ad10*/  BSSY B1, `(.L_x_296) ;  /* 0x0000049000017945 */ /* 0x000fe20003800000 */
[----:B0-----:R-:W-:-:S13]  /*ad20*/  ISETP.LT.OR P6, PT, R3, 0x1, !P6 ;  /* 0x000000010300780c */ /* 0x001fda00077c1670 */
[----:B------:R-:W-:Y:S05]  /*ad30*/  @P6 BRA `(.L_x_297) ;  /* 0x0000000400186947 */ /* 0x000fea0003800000 */
[----:B------:R-:W-:Y:S02]  /*ad40*/  IMAD R9, R18, 0x2, R9 ;  /* 0x0000000212097824 */ /* 0x000fe400078e0209 */
[----:B------:R-:W-:Y:S02]  /*ad50*/  IMAD.SHL.U32 R6, R2, 0x100, RZ ;  /* 0x0000010002067824 */ /* 0x000fe400078e00ff */
[----:B------:R-:W-:Y:S02]  /*ad60*/  IMAD.MOV.U32 R13, RZ, RZ, RZ ;  /* 0x000000ffff0d7224 */ /* 0x000fe400078e00ff */
[----:B------:R-:W-:Y:S02]  /*ad70*/  IMAD.U32 R14, RZ, RZ, UR21 ;  /* 0x00000015ff0e7e24 */ /* 0x000fe4000f8e00ff */
[----:B------:R-:W-:Y:S02]  /*ad80*/  IMAD.MOV.U32 R2, RZ, RZ, R8 ;  /* 0x000000ffff027224 */ /* 0x000fe400078e0008 */
[----:B------:R-:W-:-:S02]  /*ad90*/  IMAD.MOV.U32 R4, RZ, RZ, R0 ;  /* 0x000000ffff047224 */ /* 0x000fc400078e0000 */
[----:B------:R-:W-:-:S07]  /*ada0*/  IMAD.SHL.U32 R7, R9, 0x20, RZ ;  /* 0x0000002009077824 */ /* 0x000fce00078e00ff */
.L_x_301:
[----:B------:R-:W0:Y:S01]  /*adb0*/  S2UR UR7, SR_CgaCtaId ;  /* 0x00000000000779c3 */ /* 0x000e220000008800 */
[----:B------:R-:W-:Y:S02]  /*adc0*/  MOV R12, 0x400 ;  /* 0x00000400000c7802 */ /* 0x000fe40000000f00 */
[----:B------:R-:W-:-:S05]  /*add0*/  SHF.L.U32 R3, R2, 0x1f, RZ ;  /* 0x0000001f02037819 */ /* 0x000fca00000006ff */
[----:B------:R-:W1:Y:S01]  /*ade0*/  @!P3 LDC R5, c[0x0][0x500] ;  /* 0x00014000ff05bb82 */ /* 0x000e620000000800 */
[----:B0-----:R-:W-:-:S05]  /*adf0*/  IMAD.U32 R9, RZ, RZ, UR7 ;  /* 0x00000007ff097e24 */ /* 0x001fca000f8e00ff */
[----:B------:R-:W-:-:S05]  /*ae00*/  LEA R11, R9, R12, 0x18 ;  /* 0x0000000c090b7211 */ /* 0x000fca00078ec0ff */
[----:B------:R-:W-:-:S04]  /*ae10*/  IMAD R12, R4, 0x8, R11 ;  /* 0x00000008040c7824 */ /* 0x000fc800078e020b */
[----:B------:R-:W0:Y:S02]  /*ae20*/  SYNCS.PHASECHK.TRANS64.TRYWAIT P1, [R12+URZ+0x10], R3 ;  /* 0x000010030c0075a7 */ /* 0x000e24000802017f */
[----:B01----:R-:W-:Y:S05]  /*ae30*/  @!P1 BRA `(.L_x_298) ;  /* 0x0000000c00a89947 */ /* 0x003fea0003800000 */
.L_x_318:
[----:B------:R-:W-:Y:S01]  /*ae40*/  UPRMT UR7, UR13, 0x9910, URZ ;  /* 0x000099100d077896 */ /* 0x000fe2000800003f */
[----:B------:R1:W-:Y:S03]  /*ae50*/  @!P3 SYNCS.ARRIVE.TRANS64 RZ, [R12+URZ], R5 ;  /* 0x000000050cffb9a7 */ /* 0x0003e6000800003f */
[----:B------:R-:W-:-:S06]  /*ae60*/  UISETP.NE.AND UP0, UPT, UR7, 0x2, UPT ;  /* 0x000000020700788c */ /* 0x000fcc000bf05270 */
[----:B------:R-:W-:-:S13]  /*ae70*/  PLOP3.LUT P1, PT, PT, PT, UP0, 0x80, 0x0 ;  /* 0x000000000000781c */ /* 0x000fda0003f2f008 */
[----:B-1----:R-:W-:Y:S05]  /*ae80*/  @P1 BRA `(.L_x_299) ;  /* 0x0000000000041947 */ /* 0x002fea0003800000 */
[----:B------:R-:W-:Y:S01]  /*ae90*/  BPT.TRAP 0x1 ;  /* 0x000000040000795c */ /* 0x000fe20000300000 */
.L_x_299:
[----:B------:R-:W-:Y:S05]  /*aea0*/  @P0 BRA `(.L_x_300) ;  /* 0x0000000000040947 */ /* 0x000fea0003800000 */
[----:B------:R-:W-:Y:S01]  /*aeb0*/  BPT.TRAP 0x1 ;  /* 0x000000040000795c */ /* 0x000fe20000300000 */
.L_x_300:
[----:B0-----:R-:W-:Y:S01]  /*aec0*/  IMAD R3, R4, 0x4, R9 ;  /* 0x0000000404037824 */ /* 0x001fe200078e0209 */
[----:B------:R-:W-:Y:S01]  /*aed0*/  R2UR UR34, R13 ;  /* 0x000000000d2272ca */ /* 0x000fe200000e0000 */
[----:B------:R-:W-:Y:S01]  /*aee0*/  VIADD R14, R14, 0xffffffff ;  /* 0xffffffff0e0e7836 */ /* 0x000fe20000000000 */
[----:B------:R-:W-:Y:S01]  /*aef0*/  R2UR UR33, R12 ;  /* 0x000000000c2172ca */ /* 0x000fe200000e0000 */
[----:B------:R-:W-:Y:S01]  /*af00*/  IMAD.SHL.U32 R3, R3, 0x800, RZ ;  /* 0x0000080003037824 */ /* 0x000fe200078e00ff */
[----:B------:R-:W-:Y:S01]  /*af10*/  R2UR UR36, R19 ;  /* 0x00000000132472ca */ /* 0x000fe200000e0000 */
[----:B------:R-:W-:Y:S01]  /*af20*/  UIADD3 UR14, UP0, UR30, 0xf0, URZ ;  /* 0x000000f01e0e7890 */ /* 0x000fe2000ff1e03f */
[----:B------:R-:W-:Y:S01]  /*af30*/  R2UR UR35, R7 ;  /* 0x00000000072372ca */ /* 0x000fe200000e0000 */
[--C-:B------:R-:W-:Y:S01]  /*af40*/  IMAD R3, R3, 0x2, R11.reuse ;  /* 0x0000000203037824 */ /* 0x100fe200078e020b */
[----:B------:R-:W-:Y:S01]  /*af50*/  R2UR UR19, R6 ;  /* 0x00000000061372ca */ /* 0x000fe200000e0000 */
[----:B------:R-:W-:Y:S01]  /*af60*/  IMAD R11, R4, 0x10000, R11 ;  /* 0x00010000040b7824 */ /* 0x000fe200078e020b */
[----:B------:R-:W-:Y:S01]  /*af70*/  UIADD3 UR44, UP1, UR30, 0x1f0, URZ ;  /* 0x000001f01e2c7890 */ /* 0x000fe2000ff3e03f */
[----:B------:R-:W-:Y:S01]  /*af80*/  ISETP.GT.AND P2, PT, R14, 0x1, PT ;  /* 0x000000010e00780c */ /* 0x000fe20003f44270 */
[----:B------:R-:W-:Y:S01]  /*af90*/  UIADD3.X UR15, URZ, UR31, URZ, UP0, !UPT ;  /* 0x0000001f3f0f7290 */ /* 0x000fe200087fe43f */
[----:B------:R-:W-:Y:S01]  /*afa0*/  R2UR UR24, R3 ;  /* 0x00000000031872ca */ /* 0x000fe200000e0000 */
[----:B------:R-:W-:Y:S01]  /*afb0*/  UIADD3 UR26, UR34, 0x40, URZ ;  /* 0x00000040221a7890 */ /* 0x000fe2000fffe03f */
[----:B------:R-:W-:Y:S01]  /*afc0*/  R2UR UR8, R11 ;  /* 0x000000000b0872ca */ /* 0x000fe200000e0000 */
[----:B------:R-:W-:Y:S01]  /*afd0*/  UIADD3.X UR45, URZ, UR31, URZ, UP1, !UPT ;  /* 0x0000001f3f2d7290 */ /* 0x000fe20008ffe43f */
[----:B------:R-:W-:Y:S01]  /*afe0*/  VIADD R4, R4, 0x1 ;  /* 0x0000000104047836 */ /* 0x000fe20000000000 */
[----:B------:R-:W-:Y:S01]  /*aff0*/  UMOV UR7, 0x30000 ;  /* 0x0003000000077882 */ /* 0x000fe20000000000 */
[----:B------:R-:W-:Y:S01]  /*b000*/  UMOV UR22, 0x0 ;  /* 0x0000000000167882 */ /* 0x000fe20000000000 */
[----:B------:R-:W-:Y:S01]  /*b010*/  UMOV UR23, 0x10000000 ;  /* 0x1000000000177882 */ /* 0x000fe20000000000 */
[----:B------:R-:W-:Y:S01]  /*b020*/  UMOV UR25, UR33 ;  /* 0x0000002100197c82 */ /* 0x000fe20008000000 */
[----:B------:R-:W-:Y:S01]  /*b030*/  ISETP.NE.AND P1, PT, R4, 0x2, PT ;  /* 0x000000020400780c */ /* 0x000fe20003f25270 */
[----:B------:R-:W-:Y:S01]  /*b040*/  UMOV UR28, UR36 ;  /* 0x00000024001c7c82 */ /* 0x000fe20008000000 */
[----:B------:R-:W-:Y:S01]  /*b050*/  UMOV UR27, UR35 ;  /* 0x00000023001b7c82 */ /* 0x000fe20008000000 */
[----:B------:R-:W-:Y:S01]  /*b060*/  UMOV UR17, UR33 ;  /* 0x0000002100117c82 */ /* 0x000fe20008000000 */
[----:B------:R-:W-:Y:S01]  /*b070*/  UIADD3 UR32, UR24, 0x100, URZ ;  /* 0x0000010018207890 */ /* 0x000fe2000fffe03f */
[----:B------:R-:W-:Y:S01]  /*b080*/  SEL R3, RZ, 0x1, P1 ;  /* 0x00000001ff037807 */ /* 0x000fe20000800000 */
[----:B------:R-:W-:Y:S01]  /*b090*/  UIADD3 UR24, UR24, 0x2100, URZ ;  /* 0x0000210018187890 */ /* 0x000fe2000fffe03f */
[----:B------:R-:W-:Y:S01]  /*b0a0*/  VIADD R13, R13, 0x80 ;  /* 0x000000800d0d7836 */ /* 0x000fe20000000000 */
[----:B------:R-:W-:Y:S01]  /*b0b0*/  UIADD3 UR16, UR8, 0x8100, URZ ;  /* 0x0000810008107890 */ /* 0x000fe2000fffe03f */
[----:B------:R-:W-:Y:S01]  /*b0c0*/  LOP3.LUT R2, R2, R3, RZ, 0x3c, !PT ;  /* 0x0000000302027212 */ /* 0x000fe200078e3cff */
[----:B------:R-:W-:Y:S01]  /*b0d0*/  UIADD3 UR8, UR8, 0x10100, URZ ;  /* 0x0001010008087890 */ /* 0x000fe2000fffe03f */
[----:B------:R-:W-:Y:S01]  /*b0e0*/  SEL R4, R4, RZ, P1 ;  /* 0x000000ff04047207 */ /* 0x000fe20000800000 */
[----:B------:R-:W-:Y:S01]  /*b0f0*/  UMOV UR18, UR34 ;  /* 0x0000002200127c82 */ /* 0x000fe20008000000 */
[----:B------:R-:W-:Y:S01]  /*b100*/  UMOV UR20, UR36 ;  /* 0x0000002400147c82 */ /* 0x000fe20008000000 */
[----:B------:R0:W-:Y:S01]  /*b110*/  UTMALDG.3D.MULTICAST [UR32], [UR14], UR7, desc[UR22] ;  /* 0x000016200e0073b4 */ /* 0x0001e20008011807 */
[----:B------:R-:W-:Y:S01]  /*b120*/  UMOV UR9, UR33 ;  /* 0x0000002100097c82 */ /* 0x000fe20008000000 */
[----:B------:R-:W-:Y:S01]  /*b130*/  UMOV UR11, UR19 ;  /* 0x00000013000b7c82 */ /* 0x000fe20008000000 */
[----:B------:R-:W-:Y:S01]  /*b140*/  UMOV UR12, UR36 ;  /* 0x00000024000c7c82 */ /* 0x000fe20008000000 */
[----:B------:R-:W-:Y:S01]  /*b150*/  UMOV UR10, UR26 ;  /* 0x0000001a000a7c82 */ /* 0x000fe20008000000 */
[----:B------:R0:W-:Y:S01]  /*b160*/  UTMALDG.3D.MULTICAST [UR24], [UR14], UR7, desc[UR22] ;  /* 0x000016180e0073b4 */ /* 0x0001e20008011807 */
[----:B------:R0:W-:Y:S01]  /*b170*/  UTMALDG.3D [UR16], [UR44], desc[UR22] ;  /* 0x000016102c0075b4 */ /* 0x0001e20008011000 */
[----:B------:R0:W-:Y:S02]  /*b180*/  UTMALDG.3D [UR8], [UR44], desc[UR22] ;  /* 0x000016082c0075b4 */ /* 0x0001e40008011000 */
[----:B0-----:R-:W-:Y:S05]  /*b190*/  @P2 BRA `(.L_x_301) ;  /* 0xfffffffc00042947 */ /* 0x001fea000383ffff */
.L_x_297:
[----:B------:R-:W-:Y:S05]  /*b1a0*/  BSYNC B1 ;  /* 0x0000000000017941 */ /* 0x000fea0003800000 */
.L_x_296:
[----:B------:R-:W-:Y:S01]  /*b1b0*/  LOP3.LUT P4, RZ, R10, 0xff, RZ, 0xc0, !PT ;  /* 0x000000ff0aff7812 */ /* 0x000fe2000788c0ff */
[----:B------:R-:W-:Y:S01]  /*b1c0*/  VIADD R0, R0, UR37 ;  /* 0x0000002500007c36 */ /* 0x000fe20008000000 */
[----:B------:R-:W-:Y:S01]  /*b1d0*/  ULDC.64 UR8, c[0x0][0x650] ;  /* 0x0001940000087ab9 */ /* 0x000fe20000000a00 */
[----:B------:R-:W-:Y:S01]  /*b1e0*/  IMAD.U32 R3, RZ, RZ, UR37 ;  /* 0x00000025ff037e24 */ /* 0x000fe2000f8e00ff */
[----:B------:R-:W-:Y:S01]  /*b1f0*/  BSSY B1, `(.L_x_302) ;  /* 0x000006f000017945 */ /* 0x000fe20003800000 */
[----:B------:R-:W-:Y:S01]  /*b200*/  IMAD.MOV.U32 R18, RZ, RZ, -0x1 ;  /* 0xffffffffff127424 */ /* 0x000fe200078e00ff */
[----:B------:R-:W-:Y:S01]  /*b210*/  SHF.R.U32.HI R2, RZ, 0x1, R0 ;  /* 0x00000001ff027819 */ /* 0x000fe20000011600 */
[----:B------:R-:W-:Y:S01]  /*b220*/  IMAD.MOV.U32 R19, RZ, RZ, -0x1 ;  /* 0xffffffffff137424 */ /* 0x000fe200078e00ff */
[----:B------:R-:W-:Y:S02]  /*b230*/  ISETP.GT.U32.AND P1, PT, R0, 0x1, PT ;  /* 0x000000010000780c */ /* 0x000fe40003f24070 */
[----:B------:R-:W-:-:S02]  /*b240*/  LOP3.LUT R2, R2, 0x1, RZ, 0xc0, !PT ;  /* 0x0000000102027812 */ /* 0x000fc400078ec0ff */
[C---:B------:R-:W-:Y:S01]  /*b250*/  ISETP.LT.U32.AND P1, PT, R3.reuse, 0x2, P1 ;  /* 0x000000020300780c */ /* 0x040fe20000f21070 */
[----:B------:R-:W0:Y:S01]  /*b260*/  @P4 S2R R9, SR_CgaCtaId ;  /* 0x0000000000094919 */ /* 0x000e220000008800 */
[----:B------:R-:W-:Y:S02]  /*b270*/  @P4 MOV R4, 0x400 ;  /* 0x0000040000044802 */ /* 0x000fe40000000f00 */
[----:B------:R-:W-:Y:S02]  /*b280*/  ISETP.NE.U32.AND P2, PT, R2, 0x1, PT ;  /* 0x000000010200780c */ /* 0x000fe40003f45070 */
[----:B------:R-:W-:Y:S02]  /*b290*/  LOP3.LUT R0, R0, 0x1, RZ, 0xc0, !PT ;  /* 0x0000000100007812 */ /* 0x000fe400078ec0ff */
[----:B------:R-:W-:Y:S02]  /*b2a0*/  ISETP.GT.U32.AND P2, PT, R3, 0x1, !P2 ;  /* 0x000000010300780c */ /* 0x000fe40005744070 */
[----:B------:R-:W-:-:S02]  /*b2b0*/  SEL R3, RZ, 0x1, !P1 ;  /* 0x00000001ff037807 */ /* 0x000fc40004800000 */
[----:B------:R-:W-:Y:S02]  /*b2c0*/  SEL R2, RZ, 0x1, !P2 ;  /* 0x00000001ff027807 */ /* 0x000fe40005000000 */
[----:B------:R-:W-:Y:S02]  /*b2d0*/  PRMT R10, RZ, 0x7610, R10 ;  /* 0x00007610ff0a7816 */ /* 0x000fe4000000000a */
[--C-:B------:R-:W-:Y:S01]  /*b2e0*/  LOP3.LUT R8, R2, R8, R3.reuse, 0x96, !PT ;  /* 0x0000000802087212 */ /* 0x100fe200078e9603 */
[----:B------:R-:W-:Y:S01]  /*b2f0*/  IMAD.MOV.U32 R2, RZ, RZ, -0x1 ;  /* 0xffffffffff027424 */ /* 0x000fe200078e00ff */
[----:B------:R-:W-:Y:S02]  /*b300*/  PRMT R3, RZ, 0x7610, R3 ;  /* 0x00007610ff037816 */ /* 0x000fe40000000003 */
[----:B0-----:R-:W-:-:S04]  /*b310*/  @P4 LEA R4, R9, R4, 0x18 ;  /* 0x0000000409044211 */ /* 0x001fc800078ec0ff */
[----:B------:R0:W-:Y:S01]  /*b320*/  @P4 SYNCS.ARRIVE.TRANS64.A1T0 RZ, [R4+URZ+0x58], RZ ;  /* 0x000058ff04ff49a7 */ /* 0x0001e2000810003f */
[----:B------:R-:W-:-:S04]  /*b330*/  IADD3 R16, P4, R16, UR38, RZ ;  /* 0x0000002610107c10 */ /* 0x000fc8000ff9e0ff */
[----:B------:R-:W-:Y:S02]  /*b340*/  IADD3.X R17, R17, UR41, RZ, P4, !PT ;  /* 0x0000002911117c10 */ /* 0x000fe4000a7fe4ff */
[----:B------:R-:W-:-:S04]  /*b350*/  ISETP.GE.U32.AND P4, PT, R16, UR8, PT ;  /* 0x0000000810007c0c */ /* 0x000fc8000bf86070 */
[----:B------:R-:W-:-:S13]  /*b360*/  ISETP.GE.U32.AND.EX P1, PT, R17, UR9, PT, P4 ;  /* 0x0000000911007c0c */ /* 0x000fda000bf26140 */
[----:B0-----:R-:W-:Y:S05]  /*b370*/  @P1 BRA `(.L_x_303) ;  /* 0x0000000400581947 */ /* 0x001fea0003800000 */
[----:B------:R-:W0:Y:S01]  /*b380*/  S2UR UR7, SR_CTAID.X ;  /* 0x00000000000779c3 */ /* 0x000e220000002500 */
[----:B------:R-:W-:Y:S01]  /*b390*/  ULDC.64 UR8, c[0x0][0x628] ;  /* 0x00018a0000087ab9 */ /* 0x000fe20000000a00 */
[----:B------:R-:W-:Y:S01]  /*b3a0*/  ULDC UR10, c[0x0][0x150] ;  /* 0x00005400000a7ab9 */ /* 0x000fe20000000800 */
[----:B------:R-:W-:Y:S01]  /*b3b0*/  ISETP.NE.U32.AND P1, PT, RZ, UR8, PT ;  /* 0x00000008ff007c0c */ /* 0x000fe2000bf25070 */
[----:B------:R-:W-:Y:S01]  /*b3c0*/  ULDC UR11, c[0x0][0x630] ;  /* 0x00018c00000b7ab9 */ /* 0x000fe20000000800 */
[----:B------:R-:W-:Y:S01]  /*b3d0*/  ULDC UR14, c[0x0][0x154] ;  /* 0x00005500000e7ab9 */ /* 0x000fe20000000800 */
[----:B------:R-:W-:Y:S01]  /*b3e0*/  IMAD.MOV.U32 R2, RZ, RZ, R16 ;  /* 0x000000ffff027224 */ /* 0x000fe200078e0010 */
[----:B------:R-:W-:Y:S01]  /*b3f0*/  ISETP.NE.AND.EX P1, PT, RZ, UR9, PT, P1 ;  /* 0x00000009ff007c0c */ /* 0x000fe2000bf25310 */
[----:B------:R-:W1:Y:S01]  /*b400*/  S2UR UR12, SR_CTAID.Y ;  /* 0x00000000000c79c3 */ /* 0x000e620000002600 */
[----:B0-----:R-:W-:-:S05]  /*b410*/  I2FP.F32.U32 R3, UR7 ;  /* 0x0000000700037c45 */ /* 0x001fca0008201000 */
[----:B------:R-:W-:Y:S01]  /*b420*/  FMUL R12, R3, UR10 ;  /* 0x0000000a030c7c20 */ /* 0x000fe20008400000 */
[----:B------:R-:W-:-:S05]  /*b430*/  IMAD.MOV.U32 R3, RZ, RZ, R17 ;  /* 0x000000ffff037224 */ /* 0x000fca00078e0011 */
[----:B------:R-:W-:Y:S05]  /*b440*/  @!P1 BRA `(.L_x_304) ;  /* 0x0000000000289947 */ /* 0x000fea0003800000 */
[----:B------:R-:W-:Y:S02]  /*b450*/  ULDC UR10, c[0x0][0x634] ;  /* 0x00018d00000a7ab9 */ /* 0x000fe40000000800 */
[----:B------:R-:W-:-:S05]  /*b460*/  IADD3 R7, P1, R16, UR10, RZ ;  /* 0x0000000a10077c10 */ /* 0x000fca000ff3e0ff */
[----:B------:R-:W-:-:S04]  /*b470*/  IMAD.X R11, RZ, RZ, R17, P1 ;  /* 0x000000ffff0b7224 */ /* 0x000fc800008e0611 */
[----:B------:R-:W-:-:S04]  /*b480*/  IMAD.WIDE.U32 R4, R11, UR8, RZ ;  /* 0x000000080b047c25 */ /* 0x000fc8000f8e00ff */
[----:B------:R-:W-:-:S04]  /*b490*/  IMAD.WIDE.U32 R4, P1, R7, UR9, R4 ;  /* 0x0000000907047c25 */ /* 0x000fc8000f820004 */
[----:B------:R-:W-:-:S04]  /*b4a0*/  IMAD.WIDE.U32 R6, R7, UR8, RZ ;  /* 0x0000000807067c25 */ /* 0x000fc8000f8e00ff */
[----:B------:R-:W-:Y:S01]  /*b4b0*/  IMAD.X R3, RZ, RZ, RZ, P1 ;  /* 0x000000ffff037224 */ /* 0x000fe200008e06ff */
[----:B------:R-:W-:Y:S01]  /*b4c0*/  IADD3 RZ, P1, R7, R4, RZ ;  /* 0x0000000407ff7210 */ /* 0x000fe20007f3e0ff */
[----:B------:R-:W-:-:S04]  /*b4d0*/  IMAD.MOV.U32 R2, RZ, RZ, R5 ;  /* 0x000000ffff027224 */ /* 0x000fc800078e0005 */
[----:B------:R-:W-:-:S08]  /*b4e0*/  IMAD.WIDE.U32.X R2, R11, UR9, R2, P1 ;  /* 0x000000090b027c25 */ /* 0x000fd000088e0402 */
.L_x_304:
[--C-:B------:R-:W-:Y:S01]  /*b4f0*/  SHF.R.U64 R19, R2, UR11, R3.reuse ;  /* 0x0000000b02137c19 */ /* 0x100fe20008001203 */
[----:B------:R-:W0:Y:S01]  /*b500*/  F2I.U32.TRUNC.NTZ R12, R12 ;  /* 0x0000000c000c7305 */ /* 0x000e22000020f000 */
[----:B------:R-:W-:Y:S01]  /*b510*/  SHF.R.U32.HI R2, RZ, UR11, R3 ;  /* 0x0000000bff027c19 */ /* 0x000fe20008011603 */
[----:B------:R-:W-:Y:S01]  /*b520*/  ULDC.64 UR8, c[0x0][0x620] ;  /* 0x0001880000087ab9 */ /* 0x000fe20000000a00 */
[----:B------:R-:W-:Y:S01]  /*b530*/  IADD3 R5, P1, RZ, -R19, RZ ;  /* 0x80000013ff057210 */ /* 0x000fe20007f3e0ff */
[----:B------:R-:W2:Y:S01]  /*b540*/  LDC R11, c[0x0][0x610] ;  /* 0x00018400ff0b7b82 */ /* 0x000ea20000000800 */
[----:B-1----:R-:W-:Y:S01]  /*b550*/  I2FP.F32.U32 R4, UR12 ;  /* 0x0000000c00047c45 */ /* 0x002fe20008201000 */
[----:B------:R-:W-:Y:S01]  /*b560*/  ULDC UR11, c[0x0][0x658] ;  /* 0x00019600000b7ab9 */ /* 0x000fe20000000800 */
[----:B------:R-:W-:Y:S01]  /*b570*/  ULDC UR16, c[0x0][0x648] ;  /* 0x0001920000107ab9 */ /* 0x000fe20000000800 */
[----:B------:R-:W-:Y:S02]  /*b580*/  IMAD.X R2, RZ, RZ, ~R2, P1 ;  /* 0x000000ffff027224 */ /* 0x000fe400008e0e02 */
[----:B------:R-:W-:Y:S01]  /*b590*/  FMUL R6, R4, UR14 ;  /* 0x0000000e04067c20 */ /* 0x000fe20008400000 */
[----:B------:R-:W-:Y:S01]  /*b5a0*/  ULDC.64 UR14, c[0x0][0x640] ;  /* 0x00019000000e7ab9 */ /* 0x000fe20000000a00 */
[----:B------:R-:W-:Y:S01]  /*b5b0*/  IMAD R4, R2, UR8, RZ ;  /* 0x0000000802047c24 */ /* 0x000fe2000f8e02ff */
[----:B------:R-:W-:Y:S01]  /*b5c0*/  ISETP.NE.U32.AND P1, PT, RZ, UR14, PT ;  /* 0x0000000eff007c0c */ /* 0x000fe2000bf25070 */
[C---:B------:R-:W-:Y:S01]  /*b5d0*/  IMAD.WIDE.U32 R2, R5.reuse, UR8, R16 ;  /* 0x0000000805027c25 */ /* 0x040fe2000f8e0010 */
[----:B0-----:R-:W-:Y:S01]  /*b5e0*/  R2UR UR8, R12 ;  /* 0x000000000c0872ca */ /* 0x001fe200000e0000 */
[----:B------:R-:W0:Y:S01]  /*b5f0*/  F2I.U32.TRUNC.NTZ R6, R6 ;  /* 0x0000000600067305 */ /* 0x000e22000020f000 */
[----:B------:R-:W-:Y:S01]  /*b600*/  ISETP.NE.AND.EX P1, PT, RZ, UR15, PT, P1 ;  /* 0x0000000fff007c0c */ /* 0x000fe2000bf25310 */
[----:B------:R-:W-:Y:S01]  /*b610*/  IMAD R5, R5, UR9, R4 ;  /* 0x0000000905057c24 */ /* 0x000fe2000f8e0204 */
[----:B------:R-:W-:-:S03]  /*b620*/  ULDC UR9, c[0x0][0x618] ;  /* 0x0001860000097ab9 */ /* 0x000fc60000000800 */
[----:B------:R-:W-:-:S05]  /*b630*/  IMAD.IADD R3, R3, 0x1, R5 ;  /* 0x0000000103037824 */ /* 0x000fca00078e0205 */
[--C-:B------:R-:W-:Y:S02]  /*b640*/  SHF.R.U64 R12, R2, UR9, R3.reuse ;  /* 0x00000009020c7c19 */ /* 0x100fe40008001203 */
[----:B------:R-:W-:Y:S01]  /*b650*/  SHF.R.U32.HI R3, RZ, UR9, R3 ;  /* 0x00000009ff037c19 */ /* 0x000fe20008011603 */
[----:B------:R-:W-:Y:S01]  /*b660*/  ULDC UR9, c[0x0][0x608] ;  /* 0x0001820000097ab9 */ /* 0x000fe20000000800 */
[----:B0-----:R-:W-:Y:S02]  /*b670*/  R2UR UR10, R6 ;  /* 0x00000000060a72ca */ /* 0x001fe400000e0000 */
[--C-:B------:R-:W-:Y:S02]  /*b680*/  SHF.R.U64 R14, R12, UR9, R3.reuse ;  /* 0x000000090c0e7c19 */ /* 0x100fe40008001203 */
[----:B------:R-:W-:Y:S01]  /*b690*/  SHF.R.U32.HI R3, RZ, UR9, R3 ;  /* 0x00000009ff037c19 */ /* 0x000fe20008011603 */
[----:B------:R-:W-:-:S03]  /*b6a0*/  UIADD3 UR9, -UR8, URZ, URZ ;  /* 0x0000003f08097290 */ /* 0x000fc6000fffe13f */
[--C-:B------:R-:W-:Y:S01]  /*b6b0*/  SHF.R.U64 R18, R14, UR11, R3.reuse ;  /* 0x0000000b0e127c19 */ /* 0x100fe20008001203 */
[----:B------:R-:W-:Y:S01]  /*b6c0*/  ULDC UR8, c[0x0][0x144] ;  /* 0x0000510000087ab9 */ /* 0x000fe20000000800 */
[----:B------:R-:W-:-:S03]  /*b6d0*/  SHF.R.U32.HI R3, RZ, UR11, R3 ;  /* 0x0000000bff037c19 */ /* 0x000fc60008011603 */
[----:B------:R-:W-:Y:S01]  /*b6e0*/  IMAD.MOV.U32 R2, RZ, RZ, R18 ;  /* 0x000000ffff027224 */ /* 0x000fe200078e0012 */
[----:B------:R-:W-:Y:S06]  /*b6f0*/  @!P1 BRA `(.L_x_305) ;  /* 0x0000000000289947 */ /* 0x000fec0003800000 */
        /* <DEDUP_REMOVED lines=10> */
.L_x_305:
[----:B------:R-:W-:Y:S01]  /*b7a0*/  UISETP.NE.AND UP0, UPT, UR40, URZ, UPT ;  /* 0x0000003f2800728c */ /* 0x000fe2000bf05270 */
[----:B------:R-:W-:Y:S01]  /*b7b0*/  SHF.R.U64 R3, R2, UR16, R3 ;  /* 0x0000001002037c19 */ /* 0x000fe20008001203 */
[----:B------:R-:W-:Y:S01]  /*b7c0*/  UIADD3 UR10, -UR10, URZ, URZ ;  /* 0x0000003f0a0a7290 */ /* 0x000fe2000fffe13f */
[----:B------:R-:W-:Y:S01]  /*b7d0*/  LOP3.LUT R2, R14, UR6, RZ, 0xc0, !PT ;  /* 0x000000060e027c12 */ /* 0x000fe2000f8ec0ff */
[----:B------:R-:W-:Y:S02]  /*b7e0*/  UIMAD UR7, UR8, UR9, UR7 ;  /* 0x00000009080772a4 */ /* 0x000fe4000f8e0207 */
[----:B------:R-:W-:Y:S01]  /*b7f0*/  IMAD.MOV R5, RZ, RZ, -R3 ;  /* 0x000000ffff057224 */ /* 0x000fe200078e0a03 */
[----:B------:R-:W-:Y:S01]  /*b800*/  ULDC UR8, c[0x0][0x148] ;  /* 0x0000520000087ab9 */ /* 0x000fe20000000800 */
[----:B------:R-:W-:Y:S01]  /*b810*/  IMAD R4, R3, UR5, R2 ;  /* 0x0000000503047c24 */ /* 0x000fe2000f8e0202 */
[----:B------:R-:W-:Y:S02]  /*b820*/  LOP3.LUT R3, R12, UR4, RZ, 0xc0, !PT ;  /* 0x000000040c037c12 */ /* 0x000fe4000f8ec0ff */
[----:B------:R-:W-:Y:S01]  /*b830*/  @UP0 UIMAD UR7, UR8, UR10, UR12 ;  /* 0x0000000a080702a4 */ /* 0x000fe2000f8e020c */
[----:B------:R-:W-:-:S02]  /*b840*/  PLOP3.LUT P1, PT, PT, PT, UP0, 0x80, 0x0 ;  /* 0x000000000000781c */ /* 0x000fc40003f2f008 */
[----:B------:R-:W-:Y:S02]  /*b850*/  ULDC UR8, c[0x0][0x638] ;  /* 0x00018e0000087ab9 */ /* 0x000fe40000000800 */
[----:B------:R-:W-:Y:S02]  /*b860*/  IMAD R2, R5, UR8, R18 ;  /* 0x0000000805027c24 */ /* 0x000fe4000f8e0212 */
[----:B--2---:R-:W-:Y:S01]  /*b870*/  IMAD R11, R4, R11, UR7 ;  /* 0x00000007040b7e24 */ /* 0x004fe2000f8e020b */
[----:B------:R-:W-:Y:S01]  /*b880*/  ULDC UR7, c[0x0][0x600] ;  /* 0x0001800000077ab9 */ /* 0x000fe20000000800 */
[----:B------:R-:W-:Y:S02]  /*b890*/  IMAD.MOV.U32 R4, RZ, RZ, 0x1 ;  /* 0x00000001ff047424 */ /* 0x000fe400078e00ff */
[----:B------:R-:W-:-:S03]  /*b8a0*/  IMAD R18, R2, UR7, R3 ;  /* 0x0000000702127c24 */ /* 0x000fc6000f8e0203 */
[----:B------:R-:W-:Y:S02]  /*b8b0*/  PRMT R3, R4, 0x7610, R3 ;  /* 0x0000761004037816 */ /* 0x000fe40000000003 */
[----:B------:R-:W-:Y:S02]  /*b8c0*/  SEL R2, R18, R11, !P1 ;  /* 0x0000000b12027207 */ /* 0x000fe40004800000 */
[----:B------:R-:W-:-:S07]  /*b8d0*/  SEL R18, R11, R18, !P1 ;  /* 0x000000120b127207 */ /* 0x000fce0004800000 */
.L_x_303:
[----:B------:R-:W-:Y:S05]  /*b8e0*/  BSYNC B1 ;  /* 0x0000000000017941 */ /* 0x000fea0003800000 */
.L_x_302:
[----:B------:R-:W-:-:S13]  /*b8f0*/  LOP3.LUT P1, RZ, R3, 0xff, RZ, 0xc0, !PT ;  /* 0x000000ff03ff7812 */ /* 0x000fda000782c0ff */
[----:B------:R-:W-:Y:S05]  /*b900*/  @P1 BRA `(.L_x_306) ;  /* 0xfffffff000f01947 */ /* 0x000fea000383ffff */
[----:B------:R-:W-:Y:S05]  /*b910*/  BSYNC B0 ;  /* 0x0000000000007941 */ /* 0x000fea0003800000 */
.L_x_294:
[----:B------:R-:W-:-:S03]  /*b920*/  UMOV UR7, 0xffffffff ;  /* 0xffffffff00077882 */ /* 0x000fc60000000000 */
[----:B------:R-:W-:Y:S05]  /*b930*/  BRA.DIV UR7, `(.L_x_307) ;  /* 0x0000000207fc7947 */ /* 0x000fea000b800000 */
[----:B------:R-:W-:-:S13]  /*b940*/  ELECT P6, URZ, PT ;  /* 0x00000000003f782f */ /* 0x000fda00038c0000 */
.L_x_321:
[----:B------:R-:W-:Y:S04]  /*b950*/  BSSY B0, `(.L_x_308) ;  /* 0x000001a000007945 */ /* 0x000fe80003800000 */
[----:B------:R-:W-:Y:S05]  /*b960*/  @!P6 BRA `(.L_x_309) ;  /* 0x000000000060e947 */ /* 0x000fea0003800000 */
[----:B------:R-:W-:-:S04]  /*b970*/  ULOP3.LUT UR7, UR42, 0x2, URZ, 0xfc, !UPT ;  /* 0x000000022a077892 */ /* 0x000fc8000f8efc3f */
[----:B------:R-:W-:-:S06]  /*b980*/  UISETP.NE.AND UP0, UPT, UR7, 0x3, UPT ;  /* 0x000000030700788c */ /* 0x000fcc000bf05270 */
[----:B------:R-:W-:-:S13]  /*b990*/  PLOP3.LUT P0, PT, PT, PT, UP0, 0x80, 0x0 ;  /* 0x000000000000781c */ /* 0x000fda0003f0f008 */
[----:B------:R-:W-:Y:S05]  /*b9a0*/  @!P0 BRA `(.L_x_310) ;  /* 0x0000000000048947 */ /* 0x000fea0003800000 */
[----:B------:R-:W-:Y:S01]  /*b9b0*/  BPT.TRAP 0x1 ;  /* 0x000000040000795c */ /* 0x000fe20000300000 */
.L_x_310:
[----:B------:R-:W0:Y:S01]  /*b9c0*/  S2R R3, SR_CgaCtaId ;  /* 0x0000000000037919 */ /* 0x000e220000008800 */
[----:B------:R-:W-:-:S04]  /*b9d0*/  MOV R2, 0x400 ;  /* 0x0000040000027802 */ /* 0x000fc80000000f00 */
[----:B0-----:R-:W-:Y:S02]  /*b9e0*/  LEA R3, R3, R2, 0x18 ;  /* 0x0000000203037211 */ /* 0x001fe400078ec0ff */
[----:B------:R-:W-:-:S03]  /*b9f0*/  SHF.L.U32 R2, R8, 0x1f, RZ ;  /* 0x0000001f08027819 */ /* 0x000fc600000006ff */
[----:B------:R-:W-:-:S04]  /*ba00*/  VIADD R3, R3, 0x10 ;  /* 0x0000001003037836 */ /* 0x000fc80000000000 */
[C---:B------:R-:W-:Y:S02]  /*ba10*/  IMAD R7, R0.reuse, 0x8, R3 ;  /* 0x0000000800077824 */ /* 0x040fe400078e0203 */
[----:B------:R-:W-:Y:S02]  /*ba20*/  VIADD R0, R0, 0x1 ;  /* 0x0000000100007836 */ /* 0x000fe40000000000 */
[----:B------:R-:W0:Y:S03]  /*ba30*/  SYNCS.PHASECHK.TRANS64.TRYWAIT P0, [R7+URZ], R2 ;  /* 0x00000002070075a7 */ /* 0x000e26000800017f */
[----:B------:R-:W-:-:S04]  /*ba40*/  ISETP.NE.AND P1, PT, R0, 0x2, PT ;  /* 0x000000020000780c */ /* 0x000fc80003f25270 */
[----:B------:R-:W-:Y:S02]  /*ba50*/  SEL R5, RZ, 0x1, P1 ;  /* 0x00000001ff057807 */ /* 0x000fe40000800000 */
[----:B------:R-:W-:Y:S02]  /*ba60*/  SEL R0, R0, RZ, P1 ;  /* 0x000000ff00007207 */ /* 0x000fe40000800000 */
[----:B------:R-:W-:Y:S01]  /*ba70*/  LOP3.LUT R5, R8, R5, RZ, 0x3c, !PT ;  /* 0x0000000508057212 */ /* 0x000fe200078e3cff */
[----:B0-----:R-:W-:Y:S06]  /*ba80*/  @!P0 BRA `(.L_x_311) ;  /* 0x0000000000c88947 */ /* 0x001fec0003800000 */
.L_x_322:
[----:B------:R-:W-:Y:S01]  /*ba90*/  IMAD R3, R0, 0x8, R3 ;  /* 0x0000000800037824 */ /* 0x000fe200078e0203 */
[----:B------:R-:W-:-:S07]  /*baa0*/  SHF.L.U32 R0, R5, 0x1f, RZ ;  /* 0x0000001f05007819 */ /* 0x000fce00000006ff */
.L_x_312:
[----:B-1----:R1:W2:Y:S02]  /*bab0*/  SYNCS.PHASECHK.TRANS64.TRYWAIT P0, [R3+URZ], R0 ;  /* 0x00000000030075a7 */ /* 0x0022a4000800017f */
[----:B--2---:R-:W-:Y:S05]  /*bac0*/  @!P0 NANOSLEEP.SYNCS 0x989680 ;  /* 0x009896800000895d */ /* 0x004fea0003900000 */
[----:B------:R-:W2:Y:S02]  /*bad0*/  @!P0 SYNCS.PHASECHK.TRANS64 P0, [R3+URZ], R0 ;  /* 0x00000000030085a7 */ /* 0x000ea4000800007f */
[----:B--2---:R-:W-:Y:S05]  /*bae0*/  @!P0 BRA `(.L_x_312) ;  /* 0xfffffffc00f08947 */ /* 0x004fea000383ffff */
.L_x_309:
[----:B------:R-:W-:Y:S05]  /*baf0*/  BSYNC B0 ;  /* 0x0000000000007941 */ /* 0x000fea0003800000 */
.L_x_308:
[----:B------:R-:W-:Y:S05]  /*bb00*/  EXIT ;  /* 0x000000000000794d */ /* 0x000fea0003800000 */
.L_x_18:
[----:B0-----:R0:W1:Y:S02]  /*bb10*/  SYNCS.PHASECHK.TRANS64.TRYWAIT P0, [R158+URZ], R3 ;  /* 0x000000039e0075a7 */ /* 0x001064000800017f */
[----:B-1----:R-:W-:Y:S05]  /*bb20*/  @!P0 NANOSLEEP.SYNCS 0x989680 ;  /* 0x009896800000895d */ /* 0x002fea0003900000 */
[----:B------:R-:W1:Y:S02]  /*bb30*/  @!P0 SYNCS.PHASECHK.TRANS64 P0, [R158+URZ], R3 ;  /* 0x000000039e0085a7 */ /* 0x000e64000800007f */
[----:B-1----:R-:W-:Y:S05]  /*bb40*/  @!P0 BRA `(.L_x_18) ;  /* 0xfffffffc00f08947 */ /* 0x002fea000383ffff */
[----:B------:R-:W-:Y:S05]  /*bb50*/  BRA `(.L_x_313) ;  /* 0xffffff5800f07947 */ /* 0x000fea000383ffff */
.L_x_23:
[----:B-1----:R1:W2:Y:S02]  /*bb60*/  SYNCS.PHASECHK.TRANS64.TRYWAIT P1, [R3+URZ], R0 ;  /* 0x00000000030075a7 */ /* 0x0022a4000802017f */
[----:B--2---:R-:W-:Y:S05]  /*bb70*/  @!P1 NANOSLEEP.SYNCS 0x989680 ;  /* 0x009896800000995d */ /* 0x004fea0003900000 */
[----:B------:R-:W2:Y:S02]  /*bb80*/  @!P1 SYNCS.PHASECHK.TRANS64 P1, [R3+URZ], R0 ;  /* 0x00000000030095a7 */ /* 0x000ea4000802007f */
[----:B--2---:R-:W-:Y:S05]  /*bb90*/  @!P1 BRA `(.L_x_23) ;  /* 0xfffffffc00f09947 */ /* 0x004fea000383ffff */
[----:B------:R-:W-:Y:S05]  /*bba0*/  BRA `(.L_x_22) ;  /* 0xffffff5c00607947 */ /* 0x000fea000383ffff */
.L_x_28:
[----:B-1----:R-:W-:-:S04]  /*bbb0*/  IMAD.U32 R5, RZ, RZ, UR7 ;  /* 0x00000007ff057e24 */ /* 0x002fc8000f8e00ff */
[----:B------:R1:W2:Y:S03]  /*bbc0*/  SYNCS.PHASECHK.TRANS64.TRYWAIT P1, [R5+URZ], R4 ;  /* 0x00000004050075a7 */ /* 0x0002a6000802017f */
[----:B--2---:R-:W-:Y:S05]  /*bbd0*/  @!P1 NANOSLEEP.SYNCS 0x989680 ;  /* 0x009896800000995d */ /* 0x004fea0003900000 */
[----:B------:R-:W2:Y:S02]  /*bbe0*/  @!P1 SYNCS.PHASECHK.TRANS64 P1, [R5+URZ], R4 ;  /* 0x00000004050095a7 */ /* 0x000ea4000802007f */
[----:B--2---:R-:W-:Y:S05]  /*bbf0*/  @!P1 BRA `(.L_x_28) ;  /* 0xfffffffc00ec9947 */ /* 0x004fea000383ffff */
[----:B------:R-:W-:Y:S05]  /*bc00*/  BRA `(.L_x_27) ;  /* 0xffffff6000bc7947 */ /* 0x000fea000383ffff */
.L_x_34:
[----:B0-----:R0:W1:Y:S02]  /*bc10*/  SYNCS.PHASECHK.TRANS64.TRYWAIT P0, [R158+URZ+0x10], R3 ;  /* 0x000010039e0075a7 */ /* 0x001064000800017f */
[----:B-1----:R-:W-:Y:S05]  /*bc20*/  @!P0 NANOSLEEP.SYNCS 0x989680 ;  /* 0x009896800000895d */ /* 0x002fea0003900000 */
[----:B------:R-:W1:Y:S02]  /*bc30*/  @!P0 SYNCS.PHASECHK.TRANS64 P0, [R158+URZ+0x10], R3 ;  /* 0x000010039e0085a7 */ /* 0x000e64000800007f */
[----:B-1----:R-:W-:Y:S05]  /*bc40*/  @!P0 BRA `(.L_x_34) ;  /* 0xfffffffc00f08947 */ /* 0x002fea000383ffff */
[----:B------:R-:W-:Y:S05]  /*bc50*/  BRA `(.L_x_314) ;  /* 0xffffff68009c7947 */ /* 0x000fea000383ffff */
.L_x_295:
[----:B------:R-:W-:Y:S01]  /*bc60*/  BSSY B1, `(.L_x_315) ;  /* 0x0000006000017945 */ /* 0x000fe20003800000 */
[----:B------:R-:W-:-:S07]  /*bc70*/  IMAD.MOV.U32 R15, RZ, RZ, -0x1 ;  /* 0xffffffffff0f7424 */ /* 0x000fce00078e00ff */
[----:B------:R-:W-:Y:S05]  /*bc80*/  WARPSYNC.COLLECTIVE R15, `(.L_x_316) ;  /* 0x000000000f0c7348 */ /* 0x000fea0003c00000 */
[----:B------:R-:W-:Y:S02]  /*bc90*/  ELECT P6, UR62, PT ;  /* 0x00000000003e782f */ /* 0x000fe400038c0000 */
[----:B------:R-:W-:Y:S01]  /*bca0*/  MOV R14, UR62 ;  /* 0x0000003e000e7c02 */ /* 0x000fe20008000f00 */
[----:B------:R-:W-:Y:S10]  /*bcb0*/  ENDCOLLECTIVE ;  /* 0x000000000000791b */ /* 0x000ff40003800000 */
.L_x_316:
[----:B------:R-:W-:Y:S05]  /*bcc0*/  BSYNC B1 ;  /* 0x0000000000017941 */ /* 0x000fea0003800000 */
.L_x_315:
[----:B------:R-:W-:Y:S05]  /*bcd0*/  BRA `(.L_x_317) ;  /* 0xfffffff000087947 */ /* 0x000fea000383ffff */
.L_x_298:
[----:B0-----:R0:W1:Y:S02]  /*bce0*/  SYNCS.PHASECHK.TRANS64.TRYWAIT P1, [R12+URZ+0x10], R3 ;  /* 0x000010030c0075a7 */ /* 0x001064000802017f */
[----:B-1----:R-:W-:Y:S05]  /*bcf0*/  @!P1 NANOSLEEP.SYNCS 0x989680 ;  /* 0x009896800000995d */ /* 0x002fea0003900000 */
[----:B------:R-:W1:Y:S02]  /*bd00*/  @!P1 SYNCS.PHASECHK.TRANS64 P1, [R12+URZ+0x10], R3 ;  /* 0x000010030c0095a7 */ /* 0x000e64000802007f */
[----:B-1----:R-:W-:Y:S05]  /*bd10*/  @!P1 BRA `(.L_x_298) ;  /* 0xfffffffc00f09947 */ /* 0x002fea000383ffff */
[----:B------:R-:W-:Y:S05]  /*bd20*/  BRA `(.L_x_318) ;  /* 0xfffffff000447947 */ /* 0x000fea000383ffff */
.L_x_307:
[----:B------:R-:W-:Y:S01]  /*bd30*/  BSSY B0, `(.L_x_319) ;  /* 0x0000006000007945 */ /* 0x000fe20003800000 */
[----:B------:R-:W-:-:S07]  /*bd40*/  IMAD.MOV.U32 R15, RZ, RZ, -0x1 ;  /* 0xffffffffff0f7424 */ /* 0x000fce00078e00ff */
[----:B------:R-:W-:Y:S05]  /*bd50*/  WARPSYNC.COLLECTIVE R15, `(.L_x_320) ;  /* 0x000000000f0c7348 */ /* 0x000fea0003c00000 */
[----:B------:R-:W-:Y:S02]  /*bd60*/  ELECT P6, UR62, PT ;  /* 0x00000000003e782f */ /* 0x000fe400038c0000 */
[----:B------:R-:W-:Y:S01]  /*bd70*/  MOV R14, UR62 ;  /* 0x0000003e000e7c02 */ /* 0x000fe20008000f00 */
[----:B------:R-:W-:Y:S10]  /*bd80*/  ENDCOLLECTIVE ;  /* 0x000000000000791b */ /* 0x000ff40003800000 */
.L_x_320:
[----:B------:R-:W-:Y:S05]  /*bd90*/  BSYNC B0 ;  /* 0x0000000000007941 */ /* 0x000fea0003800000 */
.L_x_319:
[----:B------:R-:W-:Y:S05]  /*bda0*/  BRA `(.L_x_321) ;  /* 0xfffffff800e87947 */ /* 0x000fea000383ffff */
.L_x_311:
[----:B0-----:R0:W1:Y:S02]  /*bdb0*/  SYNCS.PHASECHK.TRANS64.TRYWAIT P0, [R7+URZ], R2 ;  /* 0x00000002070075a7 */ /* 0x001064000800017f */
[----:B-1----:R-:W-:Y:S05]  /*bdc0*/  @!P0 NANOSLEEP.SYNCS 0x989680 ;  /* 0x009896800000895d */ /* 0x002fea0003900000 */
[----:B------:R-:W1:Y:S02]  /*bdd0*/  @!P0 SYNCS.PHASECHK.TRANS64 P0, [R7+URZ], R2 ;  /* 0x00000002070085a7 */ /* 0x000e64000800007f */
[----:B-1----:R-:W-:Y:S05]  /*bde0*/  @!P0 BRA `(.L_x_311) ;  /* 0xfffffffc00f08947 */ /* 0x002fea000383ffff */
[----:B------:R-:W-:Y:S05]  /*bdf0*/  BRA `(.L_x_322) ;  /* 0xfffffffc00247947 */ /* 0x000fea000383ffff */
.L_x_323:
[----:B------:R-:W-:-:S00]  /*be00*/  BRA `(.L_x_323) ;  /* 0xfffffffc00fc7947 */ /* 0x000fc0000383ffff */
[----:B------:R-:W-:-:S00]  /*be10*/  NOP ;  /* 0x0000000000007918 */ /* 0x000fc00000000000 */
        /* <DEDUP_REMOVED lines=14> */
.L_x_324:


//--------------------- .nv.global.init           --------------------------
	.section	.nv.global.init,"aw",@progbits
.nv.global.init:
	.type		$str$22,@object
	.size		$str$22,($str$23 - $str$22)
$str$22:
        /*0000*/ 	.byte	0x6b, 0x5f, 0x74, 0x69, 0x6c, 0x65, 0x5f, 0x63, 0x6f, 0x75, 0x6e, 0x74, 0x20, 0x3e, 0x3d, 0x20
        /*0010*/ 	.byte	0x31, 0x00
	.type		$str$23,@object
	.size		$str$23,(__unnamed_1 - $str$23)
$str$23:
        /*0012*/ 	.byte	0x2f, 0x74, 0x6d, 0x70, 0x2f, 0x63, 0x75, 0x74, 0x6c, 0x61, 0x73, 0x73, 0x5f, 0x73, 0x77, 0x65
        /*0022*/ 	.byte	0x65, 0x70, 0x5f, 0x73, 0x72, 0x63, 0x2f, 0x69, 0x6e, 0x63, 0x6c, 0x75, 0x64, 0x65, 0x2f, 0x63
        /*0032*/ 	.byte	0x75, 0x74, 0x6c, 0x61, 0x73, 0x73, 0x2f, 0x67, 0x65, 0x6d, 0x6d, 0x2f, 0x63, 0x6f, 0x6c, 0x6c
        /*0042*/ 	.byte	0x65, 0x63, 0x74, 0x69, 0x76, 0x65, 0x2f, 0x73, 0x6d, 0x39, 0x30, 0x5f, 0x6d, 0x6d, 0x61, 0x5f
        /*0052*/ 	.byte	0x74, 0x6d, 0x61, 0x5f, 0x67, 0x6d, 0x6d, 0x61, 0x5f, 0x73, 0x73, 0x5f, 0x77, 0x61, 0x72, 0x70
        /*0062*/ 	.byte	0x73, 0x70, 0x65, 0x63, 0x69, 0x61, 0x6c, 0x69, 0x7a, 0x65, 0x64, 0x2e, 0x68, 0x70, 0x70, 0x00
	.type		__unnamed_1,@object
	.size		__unnamed_1,(.L_0 - __unnamed_1)
__unnamed_1:
        /*0072*/ 	.byte	0x76, 0x6f, 0x69, 0x64, 0x20, 0x63, 0x75, 0x74, 0x6c, 0x61, 0x73, 0x73, 0x3a, 0x3a, 0x67, 0x65
        /* <DEDUP_REMOVED lines=180> */
        /*0bc2*/ 	.byte	0x79, 0x5d, 0x00
.L_0:


//--------------------- .nv.shared._ZN7cutlass13device_kernelINS_4gemm6kernel13GemmUniversalIN4cute5tupleIJiiiiEEENS1_10collective13CollectiveMmaINS1_34MainloopSm90TmaGmmaWarpSpecializedILi2ENS5_IJNS4_1CILi1EEENSA_ILi2EEESB_EEENS1_32KernelTmaWarpSpecializedPingpongEEENS5_IJNSA_ILi64EEENSA_ILi256EEENSA_ILi128EEEEEENS_6half_tENS5_IJlSB_lEEESK_SL_NS4_8TiledMMAINS4_8MMA_AtomIJNS4_4SM904GMMA26MMA_64x256x16_F32F16F16_SSILNSP_5MajorE0ELSR_0ELNSP_7ScaleInE1ELSS_1EEEEEENS4_6LayoutINS5_IJSB_SB_SB_EEENS5_IJNSA_ILi0EEESX_SX_EEEEENS5_IJNS4_10UnderscoreES10_S10_EEEEENS4_23SM90_TMA_LOAD_MULTICASTENS4_14ComposedLayoutINS4_7SwizzleILi3ELi4ELi3EEENS4_18smem_ptr_flag_bitsILi16EEENSV_INS5_IJNSA_ILi8EEESG_EEENS5_IJSG_SB_EEEEEEEvNS4_8identityENS4_13SM90_TMA_LOADES1D_vS1E_EENS_8epilogue10collective6detail29Sm90TmaWarpSpecializedAdapterINS1I_15DefaultEpilogueISK_SL_SL_NS1H_6thread17LinearCombinationISK_Li1EffLNS1M_9ScaleType4KindE0ELNS_15FloatRoundStyleE2ESK_EENS1_15EpilogueDefaultEEEEEvvEEEEvNT_6ParamsE --------------------------
	.section	.nv.shared._ZN7cutlass13device_kernelINS_4gemm6kernel13GemmUniversalIN4cute5tupleIJiiiiEEENS1_10collective13CollectiveMmaINS1_34MainloopSm90TmaGmmaWarpSpecializedILi2ENS5_IJNS4_1CILi1EEENSA_ILi2EEESB_EEENS1_32KernelTmaWarpSpecializedPingpongEEENS5_IJNSA_ILi64EEENSA_ILi256EEENSA_ILi128EEEEEENS_6half_tENS5_IJlSB_lEEESK_SL_NS4_8TiledMMAINS4_8MMA_AtomIJNS4_4SM904GMMA26MMA_64x256x16_F32F16F16_SSILNSP_5MajorE0ELSR_0ELNSP_7ScaleInE1ELSS_1EEEEEENS4_6LayoutINS5_IJSB_SB_SB_EEENS5_IJNSA_ILi0EEESX_SX_EEEEENS5_IJNS4_10UnderscoreES10_S10_EEEEENS4_23SM90_TMA_LOAD_MULTICASTENS4_14ComposedLayoutINS4_7SwizzleILi3ELi4ELi3EEENS4_18smem_ptr_flag_bitsILi16EEENSV_INS5_IJNSA_ILi8EEESG_EEENS5_IJSG_SB_EEEEEEEvNS4_8identityENS4_13SM90_TMA_LOADES1D_vS1E_EENS_8epilogue10collective6detail29Sm90TmaWarpSpecializedAdapterINS1I_15DefaultEpilogueISK_SL_SL_NS1H_6thread17LinearCombinationISK_Li1EffLNS1M_9ScaleType4KindE0ELNS_15FloatRoundStyleE2ESK_EENS1_15EpilogueDefaultEEEEEvvEEEEvNT_6ParamsE,"aw",@nobits
	.sectionflags	@""
	.align	16
	.zero		1024


//--------------------- .nv.shared.reserved.0     --------------------------
	.section	.nv.shared.reserved.0,"aw",@nobits
	.weak		__nv_reservedSMEM_offset_0_alias
	.size		__nv_reservedSMEM_offset_0_alias, 0, 0
	.other		__nv_reservedSMEM_offset_0_alias,@"STO_CUDA_RESERVED_SHARED STV_DEFAULT"
__nv_reservedSMEM_offset_0_alias:
	.zero		0


//--------------------- .nv.global                --------------------------
	.section	.nv.global,"aw",@nobits
.nv.global:
	.type		_ZN39_INTERNAL_fe1cd5b9_4_k_cu_143b2411_26304cute1_E,@object
	.size		_ZN39_INTERNAL_fe1cd5b9_4_k_cu_143b2411_26304cute1_E,(_ZN39_INTERNAL_fe1cd5b9_4_k_cu_143b2411_26304cuda3std3__45__cpo6cbeginE - _ZN39_INTERNAL_fe1cd5b9_4_k_cu_143b2411_26304cute1_E)
_ZN39_INTERNAL_fe1cd5b9_4_k_cu_143b2411_26304cute1_E:
	.zero		1
	.type		_ZN39_INTERNAL_fe1cd5b9_4_k_cu_143b2411_26304cuda3std3__45__cpo6cbeginE,@object
	.size		_ZN39_INTERNAL_fe1cd5b9_4_k_cu_143b2411_26304cuda3std3__45__cpo6cbeginE,(_ZN39_INTERNAL_fe1cd5b9_4_k_cu_143b2411_26304cuda3std3__48in_placeE - _ZN39_INTERNAL_fe1cd5b9_4_k_cu_143b2411_26304cuda3std3__45__cpo6cbeginE)
_ZN39_INTERNAL_fe1cd5b9_4_k_cu_143b2411_26304cuda3std3__45__cpo6cbeginE:
	.zero		1
	.type		_ZN39_INTERNAL_fe1cd5b9_4_k_cu_143b2411_26304cuda3std3__48in_placeE,@object
	.size		_ZN39_INTERNAL_fe1cd5b9_4_k_cu_143b2411_26304cuda3std3__48in_placeE,(_ZN39_INTERNAL_fe1cd5b9_4_k_cu_143b2411_26304cuda3std6ranges3__45__cpo9iter_moveE - _ZN39_INTERNAL_fe1cd5b9_4_k_cu_143b2411_26304cuda3std3__48in_placeE)
_ZN39_INTERNAL_fe1cd5b9_4_k_cu_143b2411_26304cuda3std3__48in_placeE:
	.zero		1
	.type		_ZN39_INTERNAL_fe1cd5b9_4_k_cu_143b2411_26304cuda3std6ranges3__45__cpo9iter_moveE,@object
	.size		_ZN39_INTERNAL_fe1cd5b9_4_k_cu_143b2411_26304cuda3std6ranges3__45__cpo9iter_moveE,(_ZN39_INTERNAL_fe1cd5b9_4_k_cu_143b2411_26304cuda3std3__45__cpo5beginE - _ZN39_INTERNAL_fe1cd5b9_4_k_cu_143b2411_26304cuda3std6ranges3__45__cpo9iter_moveE)
_ZN39_INTERNAL_fe1cd5b9_4_k_cu_143b2411_26304cuda3std6ranges3__45__cpo9iter_moveE:
	.zero		1
	.type		_ZN39_INTERNAL_fe1cd5b9_4_k_cu_143b2411_26304cuda3std3__45__cpo5beginE,@object
	.size		_ZN39_INTERNAL_fe1cd5b9_4_k_cu_143b2411_26304cuda3std3__45__cpo5beginE,(_ZN39_INTERNAL_fe1cd5b9_4_k_cu_143b2411_26304cuda3std3__441_GLOBAL__N__fe1cd5b9_4_k_cu_143b2411_26306ignoreE - _ZN39_INTERNAL_fe1cd5b9_4_k_cu_143b2411_26304cuda3std3__45__cpo5beginE)
_ZN39_INTERNAL_fe1cd5b9_4_k_cu_143b2411_26304cuda3std3__45__cpo5beginE:
	.zero		1
	.type		_ZN39_INTERNAL_fe1cd5b9_4_k_cu_143b2411_26304cuda3std3__441_GLOBAL__N__fe1cd5b9_4_k_cu_143b2411_26306ignoreE,@object
	.size		_ZN39_INTERNAL_fe1cd5b9_4_k_cu_143b2411_26304cuda3std3__441_GLOBAL__N__fe1cd5b9_4_k_cu_143b2411_26306ignoreE,(_ZN39_INTERNAL_fe1cd5b9_4_k_cu_143b2411_26304cute7productE - _ZN39_INTERNAL_fe1cd5b9_4_k_cu_143b2411_26304cuda3std3__441_GLOBAL__N__fe1cd5b9_4_k_cu_143b2411_26306ignoreE)
_ZN39_INTERNAL_fe1cd5b9_4_k_cu_143b2411_26304cuda3std3__441_GLOBAL__N__fe1cd5b9_4_k_cu_143b2411_26306ignoreE:
	.zero		1
	.type		_ZN39_INTERNAL_fe1cd5b9_4_k_cu_143b2411_26304cute7productE,@object
	.size		_ZN39_INTERNAL_fe1cd5b9_4_k_cu_143b2411_26304cute7productE,(_ZN39_INTERNAL_fe1cd5b9_4_k_cu_143b2411_26304cuda3std3__45__cpo3endE - _ZN39_INTERNAL_fe1cd5b9_4_k_cu_143b2411_26304cute7productE)
_ZN39_INTERNAL_fe1cd5b9_4_k_cu_143b2411_26304cute7productE:
	.zero		1
	.type		_ZN39_INTERNAL_fe1cd5b9_4_k_cu_143b2411_26304cuda3std3__45__cpo3endE,@object
	.size		_ZN39_INTERNAL_fe1cd5b9_4_k_cu_143b2411_26304cuda3std3__45__cpo3endE,(_ZN39_INTERNAL_fe1cd5b9_4_k_cu_143b2411_26304cuda3std3__419piecewise_constructE - _ZN39_INTERNAL_fe1cd5b9_4_k_cu_143b2411_26304cuda3std3__45__cpo3endE)
_ZN39_INTERNAL_fe1cd5b9_4_k_cu_143b2411_26304cuda3std3__45__cpo3endE:
	.zero		1
	.type		_ZN39_INTERNAL_fe1cd5b9_4_k_cu_143b2411_26304cuda3std3__419piecewise_constructE,@object
	.size		_ZN39_INTERNAL_fe1cd5b9_4_k_cu_143b2411_26304cuda3std3__419piecewise_constructE,(_ZN39_INTERNAL_fe1cd5b9_4_k_cu_143b2411_26304cuda3std3__45__cpo4cendE - _ZN39_INTERNAL_fe1cd5b9_4_k_cu_143b2411_26304cuda3std3__419piecewise_constructE)
_ZN39_INTERNAL_fe1cd5b9_4_k_cu_143b2411_26304cuda3std3__419piecewise_constructE:
	.zero		1
	.type		_ZN39_INTERNAL_fe1cd5b9_4_k_cu_143b2411_26304cuda3std3__45__cpo4cendE,@object
	.size		_ZN39_INTERNAL_fe1cd5b9_4_k_cu_143b2411_26304cuda3std3__45__cpo4cendE,(_ZN39_INTERNAL_fe1cd5b9_4_k_cu_143b2411_26304cuda3std6ranges3__45__cpo4swapE - _ZN39_INTERNAL_fe1cd5b9_4_k_cu_143b2411_26304cuda3std3__45__cpo4cendE)
_ZN39_INTERNAL_fe1cd5b9_4_k_cu_143b2411_26304cuda3std3__45__cpo4cendE:
	.zero		1
	.type		_ZN39_INTERNAL_fe1cd5b9_4_k_cu_143b2411_26304cuda3std6ranges3__45__cpo4swapE,@object
	.size		_ZN39_INTERNAL_fe1cd5b9_4_k_cu_143b2411_26304cuda3std6ranges3__45__cpo4swapE,(.L_8 - _ZN39_INTERNAL_fe1cd5b9_4_k_cu_143b2411_26304cuda3std6ranges3__45__cpo4swapE)
_ZN39_INTERNAL_fe1cd5b9_4_k_cu_143b2411_26304cuda3std6ranges3__45__cpo4swapE:
	.zero		1
.L_8:


//--------------------- .nv.constant0._ZN7cutlass13device_kernelINS_4gemm6kernel13GemmUniversalIN4cute5tupleIJiiiiEEENS1_10collective13CollectiveMmaINS1_34MainloopSm90TmaGmmaWarpSpecializedILi2ENS5_IJNS4_1CILi1EEENSA_ILi2EEESB_EEENS1_32KernelTmaWarpSpecializedPingpongEEENS5_IJNSA_ILi64EEENSA_ILi256EEENSA_ILi128EEEEEENS_6half_tENS5_IJlSB_lEEESK_SL_NS4_8TiledMMAINS4_8MMA_AtomIJNS4_4SM904GMMA26MMA_64x256x16_F32F16F16_SSILNSP_5MajorE0ELSR_0ELNSP_7ScaleInE1ELSS_1EEEEEENS4_6LayoutINS5_IJSB_SB_SB_EEENS5_IJNSA_ILi0EEESX_SX_EEEEENS5_IJNS4_10UnderscoreES10_S10_EEEEENS4_23SM90_TMA_LOAD_MULTICASTENS4_14ComposedLayoutINS4_7SwizzleILi3ELi4ELi3EEENS4_18smem_ptr_flag_bitsILi16EEENSV_INS5_IJNSA_ILi8EEESG_EEENS5_IJSG_SB_EEEEEEEvNS4_8identityENS4_13SM90_TMA_LOADES1D_vS1E_EENS_8epilogue10collective6detail29Sm90TmaWarpSpecializedAdapterINS1I_15DefaultEpilogueISK_SL_SL_NS1H_6thread17LinearCombinationISK_Li1EffLNS1M_9ScaleType4KindE0ELNS_15FloatRoundStyleE2ESK_EENS1_15EpilogueDefaultEEEEEvvEEEEvNT_6ParamsE --------------------------
	.section	.nv.constant0._ZN7cutlass13device_kernelINS_4gemm6kernel13GemmUniversalIN4cute5tupleIJiiiiEEENS1_10collective13CollectiveMmaINS1_34MainloopSm90TmaGmmaWarpSpecializedILi2ENS5_IJNS4_1CILi1EEENSA_ILi2EEESB_EEENS1_32KernelTmaWarpSpecializedPingpongEEENS5_IJNSA_ILi64EEENSA_ILi256EEENSA_ILi128EEEEEENS_6half_tENS5_IJlSB_lEEESK_SL_NS4_8TiledMMAINS4_8MMA_AtomIJNS4_4SM904GMMA26MMA_64x256x16_F32F16F16_SSILNSP_5MajorE0ELSR_0ELNSP_7ScaleInE1ELSS_1EEEEEENS4_6LayoutINS5_IJSB_SB_SB_EEENS5_IJNSA_ILi0EEESX_SX_EEEEENS5_IJNS4_10UnderscoreES10_S10_EEEEENS4_23SM90_TMA_LOAD_MULTICASTENS4_14ComposedLayoutINS4_7SwizzleILi3ELi4ELi3EEENS4_18smem_ptr_flag_bitsILi16EEENSV_INS5_IJNSA_ILi8EEESG_EEENS5_IJSG_SB_EEEEEEEvNS4_8identityENS4_13SM90_TMA_LOADES1D_vS1E_EENS_8epilogue10collective6detail29Sm90TmaWarpSpecializedAdapterINS1I_15DefaultEpilogueISK_SL_SL_NS1H_6thread17LinearCombinationISK_Li1EffLNS1M_9ScaleType4KindE0ELNS_15FloatRoundStyleE2ESK_EENS1_15EpilogueDefaultEEEEEvvEEEEvNT_6ParamsE,"a",@progbits
	.sectionflags	@""
	.align	4
.nv.constant0._ZN7cutlass13device_kernelINS_4gemm6kernel13GemmUniversalIN4cute5tupleIJiiiiEEENS1_10collective13CollectiveMmaINS1_34MainloopSm90TmaGmmaWarpSpecializedILi2ENS5_IJNS4_1CILi1EEENSA_ILi2EEESB_EEENS1_32KernelTmaWarpSpecializedPingpongEEENS5_IJNSA_ILi64EEENSA_ILi256EEENSA_ILi128EEEEEENS_6half_tENS5_IJlSB_lEEESK_SL_NS4_8TiledMMAINS4_8MMA_AtomIJNS4_4SM904GMMA26MMA_64x256x16_F32F16F16_SSILNSP_5MajorE0ELSR_0ELNSP_7ScaleInE1ELSS_1EEEEEENS4_6LayoutINS5_IJSB_SB_SB_EEENS5_IJNSA_ILi0EEESX_SX_EEEEENS5_IJNS4_10UnderscoreES10_S10_EEEEENS4_23SM90_TMA_LOAD_MULTICASTENS4_14ComposedLayoutINS4_7SwizzleILi3ELi4ELi3EEENS4_18smem_ptr_flag_bitsILi16EEENSV_INS5_IJNSA_ILi8EEESG_EEENS5_IJSG_SB_EEEEEEEvNS4_8identityENS4_13SM90_TMA_LOADES1D_vS1E_EENS_8epilogue10collective6detail29Sm90TmaWarpSpecializedAdapterINS1I_15DefaultEpilogueISK_SL_SL_NS1H_6thread17LinearCombinationISK_Li1EffLNS1M_9ScaleType4KindE0ELNS_15FloatRoundStyleE2ESK_EENS1_15EpilogueDefaultEEEEEvvEEEEvNT_6ParamsE:
	.zero		1664


//--------------------- SYMBOLS --------------------------

	.type		.nv.reservedSmem.offset0,@object
	.size		.nv.reservedSmem.offset0,0x4
	.type		__assertfail,@function
